	.headerflags	@"EF_CUDA_TEXMODE_UNIFIED EF_CUDA_64BIT_ADDRESS EF_CUDA_ACCELERATORS EF_CUDA_SM90 EF_CUDA_VIRTUAL_SM(EF_CUDA_SM90)"
	.elftype	@"ET_EXEC"


//--------------------- .nv.info                  --------------------------
	.section	.nv.info,"",@"SHT_CUDA_INFO"
	.align	4


	//----- nvinfo : EIATTR_REGCOUNT
	.align		4
        /*0000*/ 	.byte	0x04, 0x2f
        /*0002*/ 	.short	(.L_3 - .L_2)
	.align		4
.L_2:
        /*0004*/ 	.word	index@(triton_poi_fused__native_batch_norm_legit_no_training_relu_9)
        /*0008*/ 	.word	0x00000028


	//----- nvinfo : EIATTR_MIN_STACK_SIZE
	.align		4
.L_3:
        /*000c*/ 	.byte	0x04, 0x12
        /*000e*/ 	.short	(.L_5 - .L_4)
	.align		4
.L_4:
        /*0010*/ 	.word	index@(triton_poi_fused__native_batch_norm_legit_no_training_relu_9)
        /*0014*/ 	.word	0x00000000


	//----- nvinfo : EIATTR_FRAME_SIZE
	.align		4
.L_5:
        /*0018*/ 	.byte	0x04, 0x11
        /*001a*/ 	.short	(.L_7 - .L_6)
	.align		4
.L_6:
        /*001c*/ 	.word	index@(triton_poi_fused__native_batch_norm_legit_no_training_relu_9)
        /*0020*/ 	.word	0x00000000


	//----- nvinfo : EIATTR_MIN_STACK_SIZE
	.align		4
.L_7:
        /*0024*/ 	.byte	0x04, 0x12
        /*0026*/ 	.short	(.L_9 - .L_8)
	.align		4
.L_8:
        /*0028*/ 	.word	index@(triton_poi_fused__native_batch_norm_legit_no_training_relu_9)
        /*002c*/ 	.word	0x00000000
.L_9:


//--------------------- .nv.info.triton_poi_fused__native_batch_norm_legit_no_training_relu_9 --------------------------
	.section	.nv.info.triton_poi_fused__native_batch_norm_legit_no_training_relu_9,"",@"SHT_CUDA_INFO"
	.sectionflags	@""
	.align	4


	//----- nvinfo : EIATTR_CUDA_API_VERSION
	.align		4
        /*0000*/ 	.byte	0x04, 0x37
        /*0002*/ 	.short	(.L_11 - .L_10)
.L_10:
        /*0004*/ 	.word	0x0000007c


	//----- nvinfo : EIATTR_KPARAM_INFO
	.align		4
.L_11:
        /*0008*/ 	.byte	0x04, 0x17
        /*000a*/ 	.short	(.L_13 - .L_12)
.L_12:
        /*000c*/ 	.word	0x00000000
        /*0010*/ 	.short	0x0007
        /*0012*/ 	.short	0x0034
        /*0014*/ 	.byte	0x00, 0xf0, 0x11, 0x00


	//----- nvinfo : EIATTR_KPARAM_INFO
	.align		4
.L_13:
        /*0018*/ 	.byte	0x04, 0x17
        /*001a*/ 	.short	(.L_15 - .L_14)
.L_14:
        /*001c*/ 	.word	0x00000000
        /*0020*/ 	.short	0x0006
        /*0022*/ 	.short	0x0030
        /*0024*/ 	.byte	0x00, 0xf0, 0x11, 0x00


	//----- nvinfo : EIATTR_KPARAM_INFO
	.align		4
.L_15:
        /*0028*/ 	.byte	0x04, 0x17
        /*002a*/ 	.short	(.L_17 - .L_16)
.L_16:
        /*002c*/ 	.word	0x00000000
        /*0030*/ 	.short	0x0005
        /*0032*/ 	.short	0x0028
        /*0034*/ 	.byte	0x00, 0xf4, 0x21, 0x00


	//----- nvinfo : EIATTR_KPARAM_INFO
	.align		4
.L_17:
        /*0038*/ 	.byte	0x04, 0x17
        /*003a*/ 	.short	(.L_19 - .L_18)
.L_18:
        /*003c*/ 	.word	0x00000000
        /*0040*/ 	.short	0x0004
        /*0042*/ 	.short	0x0020
        /*0044*/ 	.byte	0x00, 0xf4, 0x21, 0x00


	//----- nvinfo : EIATTR_KPARAM_INFO
	.align		4
.L_19:
        /*0048*/ 	.byte	0x04, 0x17
        /*004a*/ 	.short	(.L_21 - .L_20)
.L_20:
        /*004c*/ 	.word	0x00000000
        /*0050*/ 	.short	0x0003
        /*0052*/ 	.short	0x0018
        /*0054*/ 	.byte	0x00, 0xf4, 0x21, 0x00


	//----- nvinfo : EIATTR_KPARAM_INFO
	.align		4
.L_21:
        /*0058*/ 	.byte	0x04, 0x17
        /*005a*/ 	.short	(.L_23 - .L_22)
.L_22:
        /*005c*/ 	.word	0x00000000
        /*0060*/ 	.short	0x0002
        /*0062*/ 	.short	0x0010
        /*0064*/ 	.byte	0x00, 0xf4, 0x21, 0x00


	//----- nvinfo : EIATTR_KPARAM_INFO
	.align		4
.L_23:
        /*0068*/ 	.byte	0x04, 0x17
        /*006a*/ 	.short	(.L_25 - .L_24)
.L_24:
        /*006c*/ 	.word	0x00000000
        /*0070*/ 	.short	0x0001
        /*0072*/ 	.short	0x0008
        /*0074*/ 	.byte	0x00, 0xf4, 0x21, 0x00


	//----- nvinfo : EIATTR_KPARAM_INFO
	.align		4
.L_25:
        /*0078*/ 	.byte	0x04, 0x17
        /*007a*/ 	.short	(.L_27 - .L_26)
.L_26:
        /*007c*/ 	.word	0x00000000
        /*0080*/ 	.short	0x0000
        /*0082*/ 	.short	0x0000
        /*0084*/ 	.byte	0x00, 0xf4, 0x21, 0x00


	//----- nvinfo : EIATTR_SPARSE_MMA_MASK
	.align		4
.L_27:
        /*0088*/ 	.byte	0x03, 0x50
        /*008a*/ 	.short	0x0000


	//----- nvinfo : EIATTR_MAXREG_COUNT
	.align		4
        /*008c*/ 	.byte	0x03, 0x1b
        /*008e*/ 	.short	0x00ff


	//----- nvinfo : EIATTR_EXIT_INSTR_OFFSETS
	.align		4
        /*0090*/ 	.byte	0x04, 0x1c
        /*0092*/ 	.short	(.L_29 - .L_28)


	//   ....[0]....
.L_28:
        /*0094*/ 	.word	0x00001c30


	//   ....[1]....
        /*0098*/ 	.word	0x00001c70


	//----- nvinfo : EIATTR_REQNTID
	.align		4
.L_29:
        /*009c*/ 	.byte	0x04, 0x10
        /*009e*/ 	.short	(.L_31 - .L_30)
.L_30:
        /*00a0*/ 	.word	0x00000100
        /*00a4*/ 	.word	0x00000001
        /*00a8*/ 	.word	0x00000001


	//----- nvinfo : EIATTR_CBANK_PARAM_SIZE
	.align		4
.L_31:
        /*00ac*/ 	.byte	0x03, 0x19
        /*00ae*/ 	.short	0x0038


	//----- nvinfo : EIATTR_PARAM_CBANK
	.align		4
        /*00b0*/ 	.byte	0x04, 0x0a
        /*00b2*/ 	.short	(.L_33 - .L_32)
	.align		4
.L_32:
        /*00b4*/ 	.word	index@(.nv.constant0.triton_poi_fused__native_batch_norm_legit_no_training_relu_9)
        /*00b8*/ 	.short	0x0210
        /*00ba*/ 	.short	0x0038


	//----- nvinfo : EIATTR_SW_WAR
	.align		4
.L_33:
        /*00bc*/ 	.byte	0x04, 0x36
        /*00be*/ 	.short	(.L_35 - .L_34)
.L_34:
        /*00c0*/ 	.word	0x00000008
.L_35:


//--------------------- .nv.callgraph             --------------------------
	.section	.nv.callgraph,"",@"SHT_CUDA_CALLGRAPH"
	.align	4
	.sectionentsize	8
	.align		4
        /*0000*/ 	.word	0x00000000
	.align		4
        /*0004*/ 	.word	0xffffffff
	.align		4
        /*0008*/ 	.word	0x00000000
	.align		4
        /*000c*/ 	.word	0xfffffffe
	.align		4
        /*0010*/ 	.word	0x00000000
	.align		4
        /*0014*/ 	.word	0xfffffffd
	.align		4
        /*0018*/ 	.word	0x00000000
	.align		4
        /*001c*/ 	.word	0xfffffffc


//--------------------- .nv.constant4             --------------------------
	.section	.nv.constant4,"a",@progbits
	.align	8
	.align		8
.nv.constant4:
        /*0000*/ 	.dword	_$_str
	.align		8
        /*0008*/ 	.dword	_$_str_$_2


//--------------------- .text.triton_poi_fused__native_batch_norm_legit_no_training_relu_9 --------------------------
	.section	.text.triton_poi_fused__native_batch_norm_legit_no_training_relu_9,"ax",@progbits
	.sectionflags	@"SHF_BARRIERS=1"
	.align	128
        .global         triton_poi_fused__native_batch_norm_legit_no_training_relu_9
        .type           triton_poi_fused__native_batch_norm_legit_no_training_relu_9,@function
        .size           triton_poi_fused__native_batch_norm_legit_no_training_relu_9,(.L_x_1 - triton_poi_fused__native_batch_norm_legit_no_training_relu_9)
        .other          triton_poi_fused__native_batch_norm_legit_no_training_relu_9,@"STO_CUDA_ENTRY STV_DEFAULT"
triton_poi_fused__native_batch_norm_legit_no_training_relu_9:
.text.triton_poi_fused__native_batch_norm_legit_no_training_relu_9:
[----:B------:R-:W0:Y:S01]  /*0000*/  LDC R1, c[0x0][0x28] ;  /* 0x00000a00ff017b82 */ /* 0x000e220000000800 */
[----:B------:R-:W1:Y:S07]  /*0010*/  S2R R35, SR_TID.X ;  /* 0x0000000000237919 */ /* 0x000e6e0000002100 */
[----:B------:R-:W2:Y:S01]  /*0020*/  S2UR UR4, SR_CTAID.Y ;  /* 0x00000000000479c3 */ /* 0x000ea20000002600 */
[----:B------:R-:W-:Y:S01]  /*0030*/  ULDC.64 UR22, c[0x0][0x208] ;  /* 0x0000820000167ab9 */ /* 0x000fe20000000a00 */
[----:B------:R-:W3:Y:S06]  /*0040*/  S2R R0, SR_CTAID.X ;  /* 0x0000000000007919 */ /* 0x000eec0000002500 */
[----:B------:R-:W4:Y:S08]  /*0050*/  LDC.64 R36, c[0x0][0x210] ;  /* 0x00008400ff247b82 */ /* 0x000f300000000a00 */
[----:B------:R-:W5:Y:S01]  /*0060*/  LDC.64 R22, c[0x0][0x218] ;  /* 0x00008600ff167b82 */ /* 0x000f620000000a00 */
[----:B--2---:R-:W-:-:S06]  /*0070*/  USHF.L.U32 UR4, UR4, 0x4, URZ ;  /* 0x0000000404047899 */ /* 0x004fcc000800063f */
[----:B------:R-:W-:Y:S02]  /*0080*/  MOV R3, UR4 ;  /* 0x0000000400037c02 */ /* 0x000fe40008000f00 */
[----:B-1----:R-:W-:-:S04]  /*0090*/  SHF.L.U32 R2, R35, 0x2, RZ ;  /* 0x0000000223027819 */ /* 0x002fc800000006ff */
[----:B------:R-:W-:Y:S02]  /*00a0*/  LOP3.LUT R2, R3, 0xc, R2, 0xf8, !PT ;  /* 0x0000000c03027812 */ /* 0x000fe400078ef802 */
[----:B------:R-:W-:Y:S02]  /*00b0*/  SHF.R.U32.HI R3, RZ, 0x2, R35 ;  /* 0x00000002ff037819 */ /* 0x000fe40000011623 */
[C---:B------:R-:W-:Y:S01]  /*00c0*/  ISETP.GE.AND P4, PT, R2.reuse, 0x300, PT ;  /* 0x000003000200780c */ /* 0x040fe20003f86270 */
[----:B------:R-:W-:Y:S01]  /*00d0*/  IMAD.HI R4, R2, 0x2aaaaaab, RZ ;  /* 0x2aaaaaab02047827 */ /* 0x000fe200078e02ff */
[----:B------:R-:W-:-:S04]  /*00e0*/  SGXT.U32 R3, R3, 0x6 ;  /* 0x000000060303781a */ /* 0x000fc80000000000 */
[----:B------:R-:W-:Y:S02]  /*00f0*/  SHF.R.U32.HI R5, RZ, 0x1f, R4 ;  /* 0x0000001fff057819 */ /* 0x000fe40000011604 */
[----:B---3--:R-:W-:Y:S02]  /*0100*/  PRMT R3, R3, 0x6540, R0 ;  /* 0x0000654003037816 */ /* 0x008fe40000000000 */
[----:B------:R-:W-:Y:S02]  /*0110*/  LEA.HI.SX32 R5, R4, R5, 0x1b ;  /* 0x0000000504057211 */ /* 0x000fe400078fdaff */
[C---:B------:R-:W-:Y:S02]  /*0120*/  LOP3.LUT R4, R3.reuse, 0x40, RZ, 0xfc, !PT ;  /* 0x0000004003047812 */ /* 0x040fe400078efcff */
[----:B------:R-:W-:Y:S01]  /*0130*/  LOP3.LUT R6, R3, 0x80, RZ, 0xfc, !PT ;  /* 0x0000008003067812 */ /* 0x000fe200078efcff */
[----:B------:R-:W-:Y:S01]  /*0140*/  IMAD R33, R5, -0xc0, R2 ;  /* 0xffffff4005217824 */ /* 0x000fe200078e0202 */
[----:B------:R-:W-:-:S02]  /*0150*/  LOP3.LUT R7, R3, 0xc0, RZ, 0xfc, !PT ;  /* 0x000000c003077812 */ /* 0x000fc400078efcff */
[----:B------:R-:W-:Y:S01]  /*0160*/  ISETP.LT.AND P0, PT, R3, 0x3c1, !P4 ;  /* 0x000003c10300780c */ /* 0x000fe20006701270 */
[----:B------:R-:W-:Y:S01]  /*0170*/  IMAD R2, R5, 0x2d0c0, R33 ;  /* 0x0002d0c005027824 */ /* 0x000fe200078e0221 */
[----:B------:R-:W-:Y:S02]  /*0180*/  ISETP.LT.AND P3, PT, R7, 0x3c1, !P4 ;  /* 0x000003c10700780c */ /* 0x000fe40006761270 */
[----:B------:R-:W-:Y:S02]  /*0190*/  CS2R R20, SRZ ;  /* 0x0000000000147805 */ /* 0x000fe4000001ff00 */
[----:B------:R-:W-:Y:S01]  /*01a0*/  ISETP.LT.AND P1, PT, R4, 0x3c1, !P4 ;  /* 0x000003c10400780c */ /* 0x000fe20006721270 */
[----:B------:R-:W-:Y:S01]  /*01b0*/  IMAD R3, R3, 0xc0, R2 ;  /* 0x000000c003037824 */ /* 0x000fe200078e0202 */
[----:B------:R-:W-:Y:S01]  /*01c0*/  ISETP.LT.AND P2, PT, R6, 0x3c1, !P4 ;  /* 0x000003c10600780c */ /* 0x000fe20006741270 */
[----:B-----5:R-:W-:Y:S01]  /*01d0*/  IMAD.WIDE R24, R33, 0x4, R22 ;  /* 0x0000000421187825 */ /* 0x020fe200078e0216 */
[----:B------:R-:W-:-:S02]  /*01e0*/  CS2R R4, SRZ ;  /* 0x0000000000047805 */ /* 0x000fc4000001ff00 */
[----:B------:R-:W-:Y:S01]  /*01f0*/  IADD3 R27, R3, 0x6000, RZ ;  /* 0x00006000031b7810 */ /* 0x000fe20007ffe0ff */
[C---:B------:R-:W-:Y:S01]  /*0200*/  VIADD R9, R3.reuse, 0x3000 ;  /* 0x0000300003097836 */ /* 0x040fe20000000000 */
[----:B------:R-:W-:Y:S01]  /*0210*/  IADD3 R13, R3, 0x9000, RZ ;  /* 0x00009000030d7810 */ /* 0x000fe20007ffe0ff */
[--C-:B----4-:R-:W-:Y:S01]  /*0220*/  IMAD.WIDE R10, R3, 0x4, R36.reuse ;  /* 0x00000004030a7825 */ /* 0x110fe200078e0224 */
[----:B------:R-:W-:Y:S02]  /*0230*/  CS2R R22, SRZ ;  /* 0x0000000000167805 */ /* 0x000fe4000001ff00 */
[----:B------:R-:W-:Y:S01]  /*0240*/  CS2R R6, SRZ ;  /* 0x0000000000067805 */ /* 0x000fe2000001ff00 */
[----:B------:R-:W-:-:S04]  /*0250*/  IMAD.WIDE R2, R9, 0x4, R36 ;  /* 0x0000000409027825 */ /* 0x000fc800078e0224 */
[--C-:B------:R-:W-:Y:S01]  /*0260*/  IMAD.WIDE R26, R27, 0x4, R36.reuse ;  /* 0x000000041b1a7825 */ /* 0x100fe200078e0224 */
[----:B------:R-:W2:Y:S03]  /*0270*/  @P0 LDG.E.EL.128 R4, desc[UR22][R10.64] ;  /* 0x000000160a040981 */ /* 0x000ea6000c2e1d00 */
[----:B------:R-:W-:-:S05]  /*0280*/  IMAD.WIDE R36, R13, 0x4, R36 ;  /* 0x000000040d247825 */ /* 0x000fca00078e0224 */
[----:B------:R1:W3:Y:S02]  /*0290*/  @P3 LDG.E.EL.128 R20, desc[UR22][R36.64] ;  /* 0x0000001624143981 */ /* 0x0002e4000c2e1d00 */
[----:B-1----:R-:W1:Y:S01]  /*02a0*/  LDC.64 R36, c[0x0][0x220] ;  /* 0x00008800ff247b82 */ /* 0x002e620000000a00 */
[----:B------:R-:W-:Y:S02]  /*02b0*/  CS2R R12, SRZ ;  /* 0x00000000000c7805 */ /* 0x000fe4000001ff00 */
[----:B------:R-:W-:Y:S02]  /*02c0*/  CS2R R14, SRZ ;  /* 0x00000000000e7805 */ /* 0x000fe4000001ff00 */
[----:B------:R-:W-:Y:S02]  /*02d0*/  CS2R R16, SRZ ;  /* 0x0000000000107805 */ /* 0x000fe4000001ff00 */
[----:B------:R-:W-:Y:S02]  /*02e0*/  CS2R R18, SRZ ;  /* 0x0000000000127805 */ /* 0x000fe4000001ff00 */
[----:B------:R-:W-:-:S02]  /*02f0*/  CS2R R8, SRZ ;  /* 0x0000000000087805 */ /* 0x000fc4000001ff00 */
[----:B------:R-:W-:Y:S02]  /*0300*/  CS2R R10, SRZ ;  /* 0x00000000000a7805 */ /* 0x000fe4000001ff00 */
[----:B------:R-:W-:Y:S02]  /*0310*/  CS2R R28, SRZ ;  /* 0x00000000001c7805 */ /* 0x000fe4000001ff00 */
[----:B------:R-:W-:Y:S01]  /*0320*/  CS2R R30, SRZ ;  /* 0x00000000001e7805 */ /* 0x000fe2000001ff00 */
[----:B------:R4:W5:Y:S04]  /*0330*/  @P1 LDG.E.EL.128 R12, desc[UR22][R2.64] ;  /* 0x00000016020c1981 */ /* 0x000968000c2e1d00 */
[----:B------:R-:W2:Y:S04]  /*0340*/  @!P4 LDG.E.EL.128 R8, desc[UR22][R24.64] ;  /* 0x000000161808c981 */ /* 0x000ea8000c2e1d00 */
[----:B------:R-:W3:Y:S01]  /*0350*/  @P2 LDG.E.EL.128 R16, desc[UR22][R26.64] ;  /* 0x000000161a102981 */ /* 0x000ee2000c2e1d00 */
[----:B----4-:R-:W4:Y:S01]  /*0360*/  LDC.64 R2, c[0x0][0x228] ;  /* 0x00008a00ff027b82 */ /* 0x010f220000000a00 */
[----:B-1----:R-:W-:-:S05]  /*0370*/  IMAD.WIDE R36, R33, 0x4, R36 ;  /* 0x0000000421247825 */ /* 0x002fca00078e0224 */
[----:B------:R4:W3:Y:S02]  /*0380*/  @!P4 LDG.E.EL.128 R28, desc[UR22][R36.64] ;  /* 0x00000016241cc981 */ /* 0x0008e4000c2e1d00 */
[----:B----4-:R-:W-:Y:S02]  /*0390*/  IMAD.WIDE R36, R33, 0x4, R2 ;  /* 0x0000000421247825 */ /* 0x010fe400078e0202 */
[----:B------:R-:W1:Y:S01]  /*03a0*/  LDC.64 R2, c[0x0][0x230] ;  /* 0x00008c00ff027b82 */ /* 0x000e620000000a00 */
[----:B------:R-:W-:Y:S02]  /*03b0*/  PRMT R0, R35, 0x6540, R0 ;  /* 0x0000654023007816 */ /* 0x000fe40000000000 */
[----:B0-----:R-:W-:Y:S02]  /*03c0*/  CS2R R24, SRZ ;  /* 0x0000000000187805 */ /* 0x001fe4000001ff00 */
[----:B------:R-:W-:Y:S02]  /*03d0*/  CS2R R26, SRZ ;  /* 0x00000000001a7805 */ /* 0x000fe4000001ff00 */
[----:B------:R-:W-:-:S04]  /*03e0*/  CS2R R34, SRZ ;  /* 0x0000000000227805 */ /* 0x000fc8000001ff00 */
[----:B------:R-:W4:Y:S01]  /*03f0*/  @!P4 LDG.E.EL.128 R24, desc[UR22][R36.64] ;  /* 0x000000162418c981 */ /* 0x000f22000c2e1d00 */
[----:B-1----:R-:W-:Y:S01]  /*0400*/  IMAD.WIDE R2, R33, 0x4, R2 ;  /* 0x0000000421027825 */ /* 0x002fe200078e0202 */
[----:B------:R-:W-:-:S06]  /*0410*/  CS2R R32, SRZ ;  /* 0x0000000000207805 */ /* 0x000fcc000001ff00 */
[----:B------:R0:W4:Y:S02]  /*0420*/  @!P4 LDG.E.EL.128 R32, desc[UR22][R2.64] ;  /* 0x000000160220c981 */ /* 0x000124000c2e1d00 */
[----:B0-----:R-:W0:Y:S01]  /*0430*/  S2R R3, SR_TID.X ;  /* 0x0000000000037919 */ /* 0x001e220000002100 */
[----:B------:R-:W1:Y:S01]  /*0440*/  S2UR UR9, SR_CgaCtaId ;  /* 0x00000000000979c3 */ /* 0x000e620000008800 */
[----:B------:R-:W-:Y:S01]  /*0450*/  UMOV UR5, 0x400 ;  /* 0x0000040000057882 */ /* 0x000fe20000000000 */
[----:B------:R-:W-:Y:S02]  /*0460*/  UIADD3 UR8, UR4, 0xe, URZ ;  /* 0x0000000e04087890 */ /* 0x000fe4000fffe03f */
[----:B-1----:R-:W-:Y:S01]  /*0470*/  UPRMT UR9, UR9, 0x654, UR5 ;  /* 0x0000065409097896 */ /* 0x002fe20008000005 */
[----:B0-----:R-:W-:-:S04]  /*0480*/  SHF.R.U32.HI R36, RZ, 0x2, R3 ;  /* 0x00000002ff247819 */ /* 0x001fc80000011603 */
[----:B------:R-:W-:Y:S01]  /*0490*/  SGXT.U32 R36, R36, 0x6 ;  /* 0x000000062424781a */ /* 0x000fe20000000000 */
[----:B------:R-:W-:Y:S02]  /*04a0*/  UIMAD.WIDE UR12, UR4, 0x2aaaaaab, URZ ;  /* 0x2aaaaaab040c78a5 */ /* 0x000fe4000f8e023f */
[----:B------:R-:W-:-:S04]  /*04b0*/  UIADD3 UR14, UR4, 0x1, URZ ;  /* 0x00000001040e7890 */ /* 0x000fc8000fffe03f */
[----:B------:R-:W-:Y:S02]  /*04c0*/  UIMAD.WIDE UR10, UR14, 0x2aaaaaab, URZ ;  /* 0x2aaaaaab0e0a78a5 */ /* 0x000fe4000f8e023f */
[----:B------:R-:W-:Y:S02]  /*04d0*/  UIADD3 UR6, UR4, 0xc, URZ ;  /* 0x0000000c04067890 */ /* 0x000fe4000fffe03f */
[----:B------:R-:W-:Y:S01]  /*04e0*/  UIADD3 UR7, UR4, 0xd, URZ ;  /* 0x0000000d04077890 */ /* 0x000fe2000fffe03f */
[C---:B--2---:R-:W-:Y:S01]  /*04f0*/  FADD R4, -R8.reuse, R4 ;  /* 0x0000000408047221 */ /* 0x044fe20000000100 */
[C---:B-----5:R-:W-:Y:S01]  /*0500*/  FADD R12, -R8.reuse, R12 ;  /* 0x0000000c080c7221 */ /* 0x060fe20000000100 */
[C---:B---3--:R-:W-:Y:S01]  /*0510*/  FADD R20, -R8.reuse, R20 ;  /* 0x0000001408147221 */ /* 0x048fe20000000100 */
[----:B------:R-:W-:Y:S01]  /*0520*/  FADD R16, -R8, R16 ;  /* 0x0000001008107221 */ /* 0x000fe20000000100 */
[----:B------:R-:W-:-:S06]  /*0530*/  FADD R8, R28, 0.0010000000474974513054 ;  /* 0x3a83126f1c087421 */ /* 0x000fcc0000000000 */
[----:B------:R-:W0:Y:S01]  /*0540*/  MUFU.SQRT R8, R8 ;  /* 0x0000000800087308 */ /* 0x000e220000002000 */
[----:B------:R-:W-:Y:S01]  /*0550*/  FADD R28, R29, 0.0010000000474974513054 ;  /* 0x3a83126f1d1c7421 */ /* 0x000fe20000000000 */
[----:B------:R-:W-:Y:S01]  /*0560*/  FADD R31, R31, 0.0010000000474974513054 ;  /* 0x3a83126f1f1f7421 */ /* 0x000fe20000000000 */
[----:B------:R-:W-:-:S05]  /*0570*/  FADD R30, R30, 0.0010000000474974513054 ;  /* 0x3a83126f1e1e7421 */ /* 0x000fca0000000000 */
[----:B------:R-:W1:Y:S08]  /*0580*/  MUFU.SQRT R29, R31 ;  /* 0x0000001f001d7308 */ /* 0x000e700000002000 */
[----:B------:R-:W2:Y:S01]  /*0590*/  MUFU.SQRT R28, R28 ;  /* 0x0000001c001c7308 */ /* 0x000ea20000002000 */
[C---:B0-----:R-:W-:Y:S02]  /*05a0*/  FSETP.GT.AND P4, PT, R8.reuse, 8.50705917302346158658e+37, PT ;  /* 0x7e8000000800780b */ /* 0x041fe40003f84000 */
[----:B------:R-:W-:-:S05]  /*05b0*/  FSETP.GEU.AND P5, PT, R8, 1.175494350822287508e-38, PT ;  /* 0x008000000800780b */ /* 0x000fca0003fae000 */
[----:B------:R-:W0:Y:S01]  /*05c0*/  MUFU.SQRT R2, R30 ;  /* 0x0000001e00027308 */ /* 0x000e220000002000 */
[C---:B------:R-:W-:Y:S01]  /*05d0*/  FADD R6, -R10.reuse, R6 ;  /* 0x000000060a067221 */ /* 0x040fe20000000100 */
[C---:B------:R-:W-:Y:S01]  /*05e0*/  FADD R14, -R10.reuse, R14 ;  /* 0x0000000e0a0e7221 */ /* 0x040fe20000000100 */
[C---:B------:R-:W-:Y:S01]  /*05f0*/  FADD R18, -R10.reuse, R18 ;  /* 0x000000120a127221 */ /* 0x040fe20000000100 */
[----:B------:R-:W-:Y:S01]  /*0600*/  FADD R22, -R10, R22 ;  /* 0x000000160a167221 */ /* 0x000fe20000000100 */
[----:B------:R-:W-:Y:S02]  /*0610*/  IMAD.MOV.U32 R10, RZ, RZ, 0x3e800000 ;  /* 0x3e800000ff0a7424 */ /* 0x000fe400078e00ff */
[C---:B------:R-:W-:Y:S01]  /*0620*/  FADD R5, -R9.reuse, R5 ;  /* 0x0000000509057221 */ /* 0x040fe20000000100 */
[C---:B------:R-:W-:Y:S01]  /*0630*/  FADD R13, -R9.reuse, R13 ;  /* 0x0000000d090d7221 */ /* 0x040fe20000000100 */
[C---:B------:R-:W-:Y:S01]  /*0640*/  FADD R17, -R9.reuse, R17 ;  /* 0x0000001109117221 */ /* 0x040fe20000000100 */
[----:B------:R-:W-:Y:S01]  /*0650*/  FADD R21, -R9, R21 ;  /* 0x0000001509157221 */ /* 0x000fe20000000100 */
[----:B-1----:R-:W-:Y:S01]  /*0660*/  FSETP.GT.AND P3, PT, R29, 8.50705917302346158658e+37, PT ;  /* 0x7e8000001d00780b */ /* 0x002fe20003f64000 */
[----:B------:R-:W-:Y:S01]  /*0670*/  @P4 FMUL R8, R8, 0.25 ;  /* 0x3e80000008084820 */ /* 0x000fe20000400000 */
[----:B------:R-:W-:-:S02]  /*0680*/  FSEL R9, R10, 1, P4 ;  /* 0x3f8000000a097808 */ /* 0x000fc40002000000 */
[----:B--2---:R-:W-:Y:S02]  /*0690*/  FSETP.GT.AND P1, PT, R28, 8.50705917302346158658e+37, PT ;  /* 0x7e8000001c00780b */ /* 0x004fe40003f24000 */
[----:B0-----:R-:W-:Y:S02]  /*06a0*/  FSETP.GT.AND P4, PT, R2, 8.50705917302346158658e+37, PT ;  /* 0x7e8000000200780b */ /* 0x001fe40003f84000 */
[----:B------:R-:W-:Y:S01]  /*06b0*/  FSETP.GEU.AND P2, PT, R29, 1.175494350822287508e-38, PT ;  /* 0x008000001d00780b */ /* 0x000fe20003f4e000 */
[----:B------:R-:W-:Y:S01]  /*06c0*/  @!P5 FMUL R8, R8, 16777216 ;  /* 0x4b8000000808d820 */ /* 0x000fe20000400000 */
[----:B------:R-:W-:Y:S01]  /*06d0*/  FSETP.GEU.AND P0, PT, R28, 1.175494350822287508e-38, PT ;  /* 0x008000001c00780b */ /* 0x000fe20003f0e000 */
[----:B------:R-:W-:Y:S01]  /*06e0*/  @!P5 FMUL R9, R9, 16777216 ;  /* 0x4b8000000909d820 */ /* 0x000fe20000400000 */
[----:B------:R-:W-:Y:S01]  /*06f0*/  FSETP.GEU.AND P5, PT, R2, 1.175494350822287508e-38, PT ;  /* 0x008000000200780b */ /* 0x000fe20003fae000 */
[----:B------:R-:W-:Y:S02]  /*0700*/  @P3 FMUL R29, R29, 0.25 ;  /* 0x3e8000001d1d3820 */ /* 0x000fe40000400000 */
[----:B------:R-:W0:Y:S02]  /*0710*/  MUFU.RCP R8, R8 ;  /* 0x0000000800087308 */ /* 0x000e240000001000 */
[----:B------:R-:W-:-:S02]  /*0720*/  @P1 FMUL R28, R28, 0.25 ;  /* 0x3e8000001c1c1820 */ /* 0x000fc40000400000 */
[----:B------:R-:W-:Y:S02]  /*0730*/  @P4 FMUL R2, R2, 0.25 ;  /* 0x3e80000002024820 */ /* 0x000fe40000400000 */
[----:B------:R-:W-:Y:S02]  /*0740*/  @!P2 FMUL R29, R29, 16777216 ;  /* 0x4b8000001d1da820 */ /* 0x000fe40000400000 */
[----:B------:R-:W-:Y:S02]  /*0750*/  @!P0 FMUL R28, R28, 16777216 ;  /* 0x4b8000001c1c8820 */ /* 0x000fe40000400000 */
[----:B------:R-:W-:Y:S02]  /*0760*/  @!P5 FMUL R2, R2, 16777216 ;  /* 0x4b8000000202d820 */ /* 0x000fe40000400000 */
[----:B------:R-:W1:Y:S01]  /*0770*/  MUFU.RCP R29, R29 ;  /* 0x0000001d001d7308 */ /* 0x000e620000001000 */
[----:B------:R-:W-:Y:S01]  /*0780*/  FADD R7, -R11, R7 ;  /* 0x000000070b077221 */ /* 0x000fe20000000100 */
[----:B0-----:R-:W-:Y:S01]  /*0790*/  FMUL R9, R8, R9 ;  /* 0x0000000908097220 */ /* 0x001fe20000400000 */
[----:B------:R-:W-:-:S05]  /*07a0*/  FSEL R8, R10, 1, P3 ;  /* 0x3f8000000a087808 */ /* 0x000fca0001800000 */
[----:B------:R-:W0:Y:S01]  /*07b0*/  MUFU.RCP R28, R28 ;  /* 0x0000001c001c7308 */ /* 0x000e220000001000 */
[C---:B------:R-:W-:Y:S01]  /*07c0*/  FADD R15, -R11.reuse, R15 ;  /* 0x0000000f0b0f7221 */ /* 0x040fe20000000100 */
[C---:B------:R-:W-:Y:S01]  /*07d0*/  FADD R19, -R11.reuse, R19 ;  /* 0x000000130b137221 */ /* 0x040fe20000000100 */
[----:B------:R-:W-:-:S05]  /*07e0*/  FADD R23, -R11, R23 ;  /* 0x000000170b177221 */ /* 0x000fca0000000100 */
[----:B------:R-:W2:Y:S01]  /*07f0*/  MUFU.RCP R2, R2 ;  /* 0x0000000200027308 */ /* 0x000ea20000001000 */
[C---:B------:R-:W-:Y:S02]  /*0800*/  FSEL R11, R10.reuse, 1, P1 ;  /* 0x3f8000000a0b7808 */ /* 0x040fe40000800000 */
[----:B------:R-:W-:Y:S01]  /*0810*/  FSEL R31, R10, 1, P4 ;  /* 0x3f8000000a1f7808 */ /* 0x000fe20002000000 */
[----:B------:R-:W-:Y:S02]  /*0820*/  @!P2 FMUL R8, R8, 16777216 ;  /* 0x4b8000000808a820 */ /* 0x000fe40000400000 */
[----:B------:R-:W-:Y:S02]  /*0830*/  @!P0 FMUL R11, R11, 16777216 ;  /* 0x4b8000000b0b8820 */ /* 0x000fe40000400000 */
[----:B------:R-:W-:Y:S01]  /*0840*/  @!P5 FMUL R31, R31, 16777216 ;  /* 0x4b8000001f1fd820 */ /* 0x000fe20000400000 */
[----:B-1----:R-:W-:Y:S01]  /*0850*/  FMUL R30, R29, R8 ;  /* 0x000000081d1e7220 */ /* 0x002fe20000400000 */
[----:B0-----:R-:W-:-:S03]  /*0860*/  FMUL R8, R28, R11 ;  /* 0x0000000b1c087220 */ /* 0x001fc60000400000 */
[C---:B------:R-:W-:Y:S01]  /*0870*/  FMUL R10, R30.reuse, R23 ;  /* 0x000000171e0a7220 */ /* 0x040fe20000400000 */
[----:B------:R-:W-:Y:S01]  /*0880*/  FMUL R28, R30, R15 ;  /* 0x0000000f1e1c7220 */ /* 0x000fe20000400000 */
[----:B--2---:R-:W-:Y:S01]  /*0890*/  FMUL R11, R2, R31 ;  /* 0x0000001f020b7220 */ /* 0x004fe20000400000 */
[C---:B------:R-:W-:Y:S01]  /*08a0*/  FMUL R2, R30.reuse, R19 ;  /* 0x000000131e027220 */ /* 0x040fe20000400000 */
[----:B------:R-:W-:Y:S01]  /*08b0*/  FMUL R30, R30, R7 ;  /* 0x000000071e1e7220 */ /* 0x000fe20000400000 */
[----:B------:R-:W-:-:S04]  /*08c0*/  SHF.L.U32 R7, R3, 0xa, RZ ;  /* 0x0000000a03077819 */ /* 0x000fc800000006ff */
[----:B------:R-:W-:-:S04]  /*08d0*/  LOP3.LUT R15, R7, 0xc00, RZ, 0xc0, !PT ;  /* 0x00000c00070f7812 */ /* 0x000fc800078ec0ff */
[C---:B------:R-:W-:Y:S02]  /*08e0*/  LOP3.LUT R19, R15.reuse, 0x100, RZ, 0xfc, !PT ;  /* 0x000001000f137812 */ /* 0x040fe400078efcff */
[C---:B------:R-:W-:Y:S02]  /*08f0*/  LOP3.LUT R23, R15.reuse, 0x200, RZ, 0xfc, !PT ;  /* 0x000002000f177812 */ /* 0x040fe400078efcff */
[C---:B------:R-:W-:Y:S02]  /*0900*/  LOP3.LUT R29, R15.reuse, 0x300, RZ, 0xfc, !PT ;  /* 0x000003000f1d7812 */ /* 0x040fe400078efcff */
[C---:B------:R-:W-:Y:S02]  /*0910*/  LOP3.LUT R7, R15.reuse, R36, RZ, 0xfc, !PT ;  /* 0x000000240f077212 */ /* 0x040fe400078efcff */
[----:B------:R-:W-:Y:S02]  /*0920*/  LEA.HI R36, R15, UR9, RZ, 0x1a ;  /* 0x000000090f247c11 */ /* 0x000fe4000f8fd0ff */
[----:B------:R-:W-:-:S02]  /*0930*/  LEA.HI R19, R19, UR9, RZ, 0x1a ;  /* 0x0000000913137c11 */ /* 0x000fc4000f8fd0ff */
[----:B------:R-:W-:Y:S02]  /*0940*/  LEA.HI R15, R23, UR9, RZ, 0x1a ;  /* 0x00000009170f7c11 */ /* 0x000fe4000f8fd0ff */
[----:B------:R-:W-:Y:S01]  /*0950*/  LEA.HI R29, R29, UR9, RZ, 0x1a ;  /* 0x000000091d1d7c11 */ /* 0x000fe2000f8fd0ff */
[C---:B------:R-:W-:Y:S01]  /*0960*/  IMAD R19, R7.reuse, 0x4, R19 ;  /* 0x0000000407137824 */ /* 0x040fe200078e0213 */
[C---:B------:R-:W-:Y:S02]  /*0970*/  LEA R23, R7.reuse, R36, 0x2 ;  /* 0x0000002407177211 */ /* 0x040fe400078e10ff */
[----:B------:R-:W-:Y:S01]  /*0980*/  LEA R15, R7, R15, 0x2 ;  /* 0x0000000f070f7211 */ /* 0x000fe200078e10ff */
[----:B------:R-:W-:Y:S01]  /*0990*/  FMUL R31, R11, R18 ;  /* 0x000000120b1f7220 */ /* 0x000fe20000400000 */
[----:B------:R-:W-:Y:S01]  /*09a0*/  LEA R7, R7, R29, 0x2 ;  /* 0x0000001d07077211 */ /* 0x000fe200078e10ff */
[C---:B------:R-:W-:Y:S01]  /*09b0*/  FMUL R29, R11.reuse, R22 ;  /* 0x000000160b1d7220 */ /* 0x040fe20000400000 */
[C---:B------:R-:W-:Y:S01]  /*09c0*/  FMUL R37, R11.reuse, R14 ;  /* 0x0000000e0b257220 */ /* 0x040fe20000400000 */
[----:B------:R-:W-:Y:S01]  /*09d0*/  FMUL R11, R11, R6 ;  /* 0x000000060b0b7220 */ /* 0x000fe20000400000 */
[C---:B------:R-:W-:Y:S01]  /*09e0*/  FMUL R20, R9.reuse, R20 ;  /* 0x0000001409147220 */ /* 0x040fe20000400000 */
[C---:B------:R-:W-:Y:S01]  /*09f0*/  FMUL R16, R9.reuse, R16 ;  /* 0x0000001009107220 */ /* 0x040fe20000400000 */
[C---:B------:R-:W-:Y:S01]  /*0a00*/  FMUL R6, R9.reuse, R12 ;  /* 0x0000000c09067220 */ /* 0x040fe20000400000 */
[----:B------:R-:W-:Y:S01]  /*0a10*/  FMUL R9, R9, R4 ;  /* 0x0000000409097220 */ /* 0x000fe20000400000 */
[----:B------:R-:W-:Y:S01]  /*0a20*/  IMAD.U32 R12, RZ, RZ, UR4 ;  /* 0x00000004ff0c7e24 */ /* 0x000fe2000f8e00ff */
[----:B------:R-:W-:-:S02]  /*0a30*/  ISETP.GE.AND P0, PT, R0, 0x3c1, PT ;  /* 0x000003c10000780c */ /* 0x000fc40003f06270 */
[----:B------:R-:W-:Y:S01]  /*0a40*/  MOV R4, UR8 ;  /* 0x0000000800047c02 */ /* 0x000fe20008000f00 */
[----:B------:R-:W-:Y:S01]  /*0a50*/  FMUL R14, R8, R13 ;  /* 0x0000000d080e7220 */ /* 0x000fe20000400000 */
[----:B------:R-:W-:Y:S01]  /*0a60*/  ISETP.LT.AND P5, PT, R12, 0x300, !P0 ;  /* 0x000003000c00780c */ /* 0x000fe200047a1270 */
[----:B------:R-:W-:Y:S01]  /*0a70*/  FMUL R12, R8, R17 ;  /* 0x00000011080c7220 */ /* 0x000fe20000400000 */
[----:B------:R-:W-:Y:S01]  /*0a80*/  ISETP.LT.AND P1, PT, R4, 0x300, !P0 ;  /* 0x000003000400780c */ /* 0x000fe20004721270 */
[C---:B------:R-:W-:Y:S01]  /*0a90*/  FMUL R4, R8.reuse, R21 ;  /* 0x0000001508047220 */ /* 0x040fe20000400000 */
[----:B------:R-:W-:-:S04]  /*0aa0*/  FMUL R8, R8, R5 ;  /* 0x0000000508087220 */ /* 0x000fc80000400000 */
[----:B----4-:R-:W-:Y:S01]  /*0ab0*/  FFMA R8, R8, R25, R33 ;  /* 0x0000001908087223 */ /* 0x010fe20000000021 */
[----:B------:R-:W-:Y:S01]  /*0ac0*/  FFMA R5, R9, R24, R32 ;  /* 0x0000001809057223 */ /* 0x000fe20000000020 */
[----:B------:R-:W-:Y:S01]  /*0ad0*/  FFMA R11, R11, R26, R34 ;  /* 0x0000001a0b0b7223 */ /* 0x000fe20000000022 */
[----:B------:R-:W-:Y:S02]  /*0ae0*/  FFMA R30, R30, R27, R35 ;  /* 0x0000001b1e1e7223 */ /* 0x000fe40000000023 */
[----:B------:R-:W-:Y:S01]  /*0af0*/  FSETP.GEU.AND P2, PT, R8, RZ, PT ;  /* 0x000000ff0800720b */ /* 0x000fe20003f4e000 */
[----:B------:R-:W-:Y:S01]  /*0b00*/  FFMA R6, R6, R24, R32 ;  /* 0x0000001806067223 */ /* 0x000fe20000000020 */
[----:B------:R-:W-:Y:S01]  /*0b10*/  FSETP.GEU.AND P4, PT, R5, RZ, PT ;  /* 0x000000ff0500720b */ /* 0x000fe20003f8e000 */
[----:B------:R-:W-:Y:S01]  /*0b20*/  FFMA R37, R37, R26, R34 ;  /* 0x0000001a25257223 */ /* 0x000fe20000000022 */
[----:B------:R-:W-:Y:S02]  /*0b30*/  FSETP.GEU.AND P3, PT, R11, RZ, PT ;  /* 0x000000ff0b00720b */ /* 0x000fe40003f6e000 */
[----:B------:R-:W-:-:S02]  /*0b40*/  FSEL R8, R8, RZ, P2 ;  /* 0x000000ff08087208 */ /* 0x000fc40001000000 */
[----:B------:R-:W-:Y:S01]  /*0b50*/  FSETP.GEU.AND P2, PT, R30, RZ, PT ;  /* 0x000000ff1e00720b */ /* 0x000fe20003f4e000 */
[----:B------:R-:W-:Y:S01]  /*0b60*/  FFMA R9, R14, R25, R33 ;  /* 0x000000190e097223 */ /* 0x000fe20000000021 */
[----:B------:R-:W-:Y:S01]  /*0b70*/  FSEL R14, R5, RZ, P4 ;  /* 0x000000ff050e7208 */ /* 0x000fe20002000000 */
[----:B------:R-:W-:Y:S01]  /*0b80*/  FFMA R28, R28, R27, R35 ;  /* 0x0000001b1c1c7223 */ /* 0x000fe20000000023 */
[----:B------:R-:W-:Y:S01]  /*0b90*/  FSEL R18, R11, RZ, P3 ;  /* 0x000000ff0b127208 */ /* 0x000fe20001800000 */
[-CC-:B------:R-:W-:Y:S01]  /*0ba0*/  FFMA R16, R16, R24.reuse, R32.reuse ;  /* 0x0000001810107223 */ /* 0x180fe20000000020 */
[----:B------:R-:W-:Y:S02]  /*0bb0*/  FSETP.GEU.AND P3, PT, R6, RZ, PT ;  /* 0x000000ff0600720b */ /* 0x000fe40003f6e000 */
[----:B------:R-:W-:Y:S02]  /*0bc0*/  FSEL R30, R30, RZ, P2 ;  /* 0x000000ff1e1e7208 */ /* 0x000fe40001000000 */
[C---:B------:R-:W-:Y:S01]  /*0bd0*/  FSETP.GEU.AND P2, PT, R37.reuse, RZ, PT ;  /* 0x000000ff2500720b */ /* 0x040fe20003f4e000 */
[----:B------:R0:W-:Y:S01]  /*0be0*/  STS [R23], R14 ;  /* 0x0000000e17007388 */ /* 0x0001e20000000800 */
[----:B------:R-:W-:Y:S01]  /*0bf0*/  FSEL R6, R6, RZ, P3 ;  /* 0x000000ff06067208 */ /* 0x000fe20001800000 */
[----:B------:R-:W-:Y:S01]  /*0c00*/  FFMA R12, R12, R25, R33 ;  /* 0x000000190c0c7223 */ /* 0x000fe20000000021 */
[----:B------:R-:W-:Y:S01]  /*0c10*/  FSETP.GEU.AND P3, PT, R28, RZ, PT ;  /* 0x000000ff1c00720b */ /* 0x000fe20003f6e000 */
[----:B------:R-:W-:Y:S01]  /*0c20*/  FFMA R2, R2, R27, R35 ;  /* 0x0000001b02027223 */ /* 0x000fe20000000023 */
[----:B------:R-:W-:Y:S01]  /*0c30*/  FFMA R20, R20, R24, R32 ;  /* 0x0000001814147223 */ /* 0x000fe20000000020 */
[----:B0-----:R-:W-:-:S02]  /*0c40*/  FSEL R14, R37, RZ, P2 ;  /* 0x000000ff250e7208 */ /* 0x001fc40001000000 */
[----:B------:R-:W-:Y:S02]  /*0c50*/  FSETP.GEU.AND P2, PT, R16, RZ, PT ;  /* 0x000000ff1000720b */ /* 0x000fe40003f4e000 */
[----:B------:R-:W-:Y:S01]  /*0c60*/  FSEL R28, R28, RZ, P3 ;  /* 0x000000ff1c1c7208 */ /* 0x000fe20001800000 */
[----:B------:R-:W-:Y:S01]  /*0c70*/  FFMA R4, R4, R25, R33 ;  /* 0x0000001904047223 */ /* 0x000fe20000000021 */
[----:B------:R-:W-:Y:S01]  /*0c80*/  FSETP.GEU.AND P3, PT, R12, RZ, PT ;  /* 0x000000ff0c00720b */ /* 0x000fe20003f6e000 */
[-CC-:B------:R-:W-:Y:S01]  /*0c90*/  FFMA R31, R31, R26.reuse, R34.reuse ;  /* 0x0000001a1f1f7223 */ /* 0x180fe20000000022 */
[----:B------:R-:W-:Y:S02]  /*0ca0*/  FSEL R16, R16, RZ, P2 ;  /* 0x000000ff10107208 */ /* 0x000fe40001000000 */
[----:B------:R-:W-:Y:S02]  /*0cb0*/  FSETP.GEU.AND P4, PT, R9, RZ, PT ;  /* 0x000000ff0900720b */ /* 0x000fe40003f8e000 */
[----:B------:R-:W-:Y:S01]  /*0cc0*/  FSETP.GEU.AND P2, PT, R2, RZ, PT ;  /* 0x000000ff0200720b */ /* 0x000fe20003f4e000 */
[----:B------:R-:W-:Y:S01]  /*0cd0*/  FFMA R29, R29, R26, R34 ;  /* 0x0000001a1d1d7223 */ /* 0x000fe20000000022 */
[----:B------:R-:W-:Y:S01]  /*0ce0*/  FSEL R12, R12, RZ, P3 ;  /* 0x000000ff0c0c7208 */ /* 0x000fe20001800000 */
[----:B------:R-:W-:Y:S01]  /*0cf0*/  FFMA R10, R10, R27, R35 ;  /* 0x0000001b0a0a7223 */ /* 0x000fe20000000023 */
[----:B------:R-:W-:Y:S01]  /*0d00*/  FSEL R22, R9, RZ, P4 ;  /* 0x000000ff09167208 */ /* 0x000fe20002000000 */
[----:B------:R0:W-:Y:S01]  /*0d10*/  STS [R19+0x400], R8 ;  /* 0x0004000813007388 */ /* 0x0001e20000000800 */
[----:B------:R-:W-:-:S02]  /*0d20*/  FSETP.GEU.AND P3, PT, R20, RZ, PT ;  /* 0x000000ff1400720b */ /* 0x000fc40003f6e000 */
[----:B------:R-:W-:Y:S01]  /*0d30*/  FSEL R2, R2, RZ, P2 ;  /* 0x000000ff02027208 */ /* 0x000fe20001000000 */
[----:B------:R-:W-:Y:S01]  /*0d40*/  STS [R15+0x800], R18 ;  /* 0x000800120f007388 */ /* 0x000fe20000000800 */
[----:B------:R-:W-:Y:S02]  /*0d50*/  FSETP.GEU.AND P4, PT, R31, RZ, PT ;  /* 0x000000ff1f00720b */ /* 0x000fe40003f8e000 */
[----:B------:R-:W-:Y:S01]  /*0d60*/  FSETP.GEU.AND P2, PT, R4, RZ, PT ;  /* 0x000000ff0400720b */ /* 0x000fe20003f4e000 */
[----:B------:R-:W-:Y:S01]  /*0d70*/  STS [R7+0xc00], R30 ;  /* 0x000c001e07007388 */ /* 0x000fe20000000800 */
[----:B------:R-:W-:Y:S02]  /*0d80*/  FSEL R20, R20, RZ, P3 ;  /* 0x000000ff14147208 */ /* 0x000fe40001800000 */
[----:B------:R-:W-:Y:S01]  /*0d90*/  FSETP.GEU.AND P3, PT, R29, RZ, PT ;  /* 0x000000ff1d00720b */ /* 0x000fe20003f6e000 */
[----:B------:R1:W-:Y:S01]  /*0da0*/  STS [R23+0x100], R6 ;  /* 0x0001000617007388 */ /* 0x0003e20000000800 */
[----:B0-----:R-:W-:-:S02]  /*0db0*/  FSEL R8, R4, RZ, P2 ;  /* 0x000000ff04087208 */ /* 0x001fc40001000000 */
[----:B------:R-:W-:Y:S01]  /*0dc0*/  FSETP.GEU.AND P2, PT, R10, RZ, PT ;  /* 0x000000ff0a00720b */ /* 0x000fe20003f4e000 */
[----:B------:R-:W-:Y:S04]  /*0dd0*/  STS [R19+0x500], R22 ;  /* 0x0005001613007388 */ /* 0x000fe80000000800 */
[----:B------:R0:W-:Y:S01]  /*0de0*/  STS [R15+0x900], R14 ;  /* 0x0009000e0f007388 */ /* 0x0001e20000000800 */
[----:B-1----:R-:W-:-:S03]  /*0df0*/  FSEL R6, R31, RZ, P4 ;  /* 0x000000ff1f067208 */ /* 0x002fc60002000000 */
[----:B------:R-:W-:Y:S01]  /*0e00*/  STS [R7+0xd00], R28 ;  /* 0x000d001c07007388 */ /* 0x000fe20000000800 */
[----:B------:R-:W-:-:S03]  /*0e10*/  FSEL R10, R10, RZ, P2 ;  /* 0x000000ff0a0a7208 */ /* 0x000fc60001000000 */
[----:B------:R-:W-:Y:S01]  /*0e20*/  STS [R23+0x200], R16 ;  /* 0x0002001017007388 */ /* 0x000fe20000000800 */
[----:B0-----:R-:W-:-:S03]  /*0e30*/  FSEL R14, R29, RZ, P3 ;  /* 0x000000ff1d0e7208 */ /* 0x001fc60001800000 */
[----:B------:R-:W-:Y:S04]  /*0e40*/  STS [R19+0x600], R12 ;  /* 0x0006000c13007388 */ /* 0x000fe80000000800 */
[----:B------:R-:W-:Y:S04]  /*0e50*/  STS [R15+0xa00], R6 ;  /* 0x000a00060f007388 */ /* 0x000fe80000000800 */
[----:B------:R0:W-:Y:S04]  /*0e60*/  STS [R7+0xe00], R2 ;  /* 0x000e000207007388 */ /* 0x0001e80000000800 */
[----:B------:R-:W-:Y:S04]  /*0e70*/  STS [R23+0x300], R20 ;  /* 0x0003001417007388 */ /* 0x000fe80000000800 */
[----:B------:R-:W-:Y:S04]  /*0e80*/  STS [R19+0x700], R8 ;  /* 0x0007000813007388 */ /* 0x000fe80000000800 */
[----:B------:R-:W-:Y:S04]  /*0e90*/  STS [R15+0xb00], R14 ;  /* 0x000b000e0f007388 */ /* 0x000fe80000000800 */
[----:B------:R1:W-:Y:S01]  /*0ea0*/  STS [R7+0xf00], R10 ;  /* 0x000f000a07007388 */ /* 0x0003e20000000800 */
[----:B------:R-:W-:-:S04]  /*0eb0*/  LOP3.LUT R4, R3, 0xff, RZ, 0xc0, !PT ;  /* 0x000000ff03047812 */ /* 0x000fc800078ec0ff */
[----:B------:R-:W-:Y:S01]  /*0ec0*/  LEA R4, R4, UR9, 0x2 ;  /* 0x0000000904047c11 */ /* 0x000fe2000f8e10ff */
[----:B------:R-:W-:Y:S01]  /*0ed0*/  BAR.SYNC.DEFER_BLOCKING 0x0 ;  /* 0x0000000000007b1d */ /* 0x000fe20000010000 */
[----:B------:R-:W-:-:S04]  /*0ee0*/  USHF.R.U32.HI UR9, URZ, 0x1f, UR13 ;  /* 0x0000001f3f097899 */ /* 0x000fc8000801160d */
[----:B------:R-:W-:Y:S02]  /*0ef0*/  ULEA.HI.SX32 UR13, UR13, UR9, 0x1b ;  /* 0x000000090d0d7291 */ /* 0x000fe4000f8fda3f */
[----:B------:R-:W-:Y:S01]  /*0f00*/  USHF.R.U32.HI UR9, URZ, 0x1f, UR11 ;  /* 0x0000001f3f097899 */ /* 0x000fe2000801160b */
[----:B------:R-:W-:Y:S01]  /*0f10*/  IMAD.U32 R5, RZ, RZ, UR6 ;  /* 0x00000006ff057e24 */ /* 0x000fe2000f8e00ff */
[----:B------:R-:W-:Y:S02]  /*0f20*/  UIADD3 UR5, UR4, 0xb, URZ ;  /* 0x0000000b04057890 */ /* 0x000fe4000fffe03f */
[----:B------:R-:W-:Y:S02]  /*0f30*/  ULEA.HI.SX32 UR12, UR11, UR9, 0x1b ;  /* 0x000000090b0c7291 */ /* 0x000fe4000f8fda3f */
[----:B------:R-:W-:Y:S01]  /*0f40*/  UIMAD UR15, UR13, -0xc0, UR4 ;  /* 0xffffff400d0f78a4 */ /* 0x000fe2000f8e0204 */
[----:B0-----:R-:W-:Y:S01]  /*0f50*/  MOV R2, UR7 ;  /* 0x0000000700027c02 */ /* 0x001fe20008000f00 */
[----:B------:R-:W-:Y:S01]  /*0f60*/  UIMAD UR10, UR12, -0xc0, UR14 ;  /* 0xffffff400c0a78a4 */ /* 0x000fe2000f8e020e */
[----:B------:R-:W-:Y:S01]  /*0f70*/  MOV R6, UR5 ;  /* 0x0000000500067c02 */ /* 0x000fe20008000f00 */
[----:B------:R-:W-:Y:S01]  /*0f80*/  UIADD3 UR9, UR4, 0x3, URZ ;  /* 0x0000000304097890 */ /* 0x000fe2000fffe03f */
[----:B------:R-:W-:Y:S01]  /*0f90*/  ISETP.LT.AND P3, PT, R5, 0x300, !P0 ;  /* 0x000003000500780c */ /* 0x000fe20004761270 */
[----:B------:R-:W0:Y:S01]  /*0fa0*/  LDS R11, [R4] ;  /* 0x00000000040b7984 */ /* 0x000e220000000800 */
[----:B------:R-:W-:-:S02]  /*0fb0*/  MOV R5, UR15 ;  /* 0x0000000f00057c02 */ /* 0x000fc40008000f00 */
[----:B------:R-:W-:Y:S01]  /*0fc0*/  ISETP.LT.AND P2, PT, R2, 0x300, !P0 ;  /* 0x000003000200780c */ /* 0x000fe20004741270 */
[----:B-1----:R-:W-:Y:S01]  /*0fd0*/  IMAD.U32 R7, RZ, RZ, UR14 ;  /* 0x0000000eff077e24 */ /* 0x002fe2000f8e00ff */
[----:B------:R-:W1:Y:S01]  /*0fe0*/  LDC.64 R2, c[0x0][0x238] ;  /* 0x00008e00ff027b82 */ /* 0x000e620000000a00 */
[----:B------:R-:W-:Y:S01]  /*0ff0*/  ISETP.LT.AND P4, PT, R6, 0x300, !P0 ;  /* 0x000003000600780c */ /* 0x000fe20004781270 */
[----:B------:R-:W2:Y:S01]  /*1000*/  LDS R13, [R4+0x404] ;  /* 0x00040400040d7984 */ /* 0x000ea20000000800 */
[----:B------:R-:W-:Y:S01]  /*1010*/  MOV R9, UR10 ;  /* 0x0000000a00097c02 */ /* 0x000fe20008000f00 */
[----:B------:R-:W-:Y:S01]  /*1020*/  UIMAD.WIDE UR10, UR9, 0x2aaaaaab, URZ ;  /* 0x2aaaaaab090a78a5 */ /* 0x000fe2000f8e023f */
[----:B------:R-:W-:Y:S01]  /*1030*/  MOV R6, UR13 ;  /* 0x0000000d00067c02 */ /* 0x000fe20008000f00 */
[----:B------:R-:W-:Y:S01]  /*1040*/  IMAD R5, R5, 0x3c1, R0 ;  /* 0x000003c105057824 */ /* 0x000fe200078e0200 */
[----:B------:R-:W-:Y:S01]  /*1050*/  ISETP.LT.AND P6, PT, R7, 0x300, !P0 ;  /* 0x000003000700780c */ /* 0x000fe200047c1270 */
[----:B------:R-:W3:Y:S02]  /*1060*/  LDS R15, [R4+0x808] ;  /* 0x00080800040f7984 */ /* 0x000ee40000000800 */
[----:B------:R-:W-:-:S02]  /*1070*/  IMAD R7, R6, 0x168600, R5 ;  /* 0x0016860006077824 */ /* 0x000fc400078e0205 */
[----:B------:R-:W-:Y:S01]  /*1080*/  IMAD.U32 R6, RZ, RZ, UR12 ;  /* 0x0000000cff067e24 */ /* 0x000fe2000f8e00ff */
[----:B------:R-:W-:Y:S01]  /*1090*/  UMOV UR12, UR11 ;  /* 0x0000000b000c7c82 */ /* 0x000fe20008000000 */
[----:B------:R-:W4:Y:S01]  /*10a0*/  LDS R17, [R4+0xc0c] ;  /* 0x000c0c0004117984 */ /* 0x000f220000000800 */
[----:B------:R-:W-:Y:S01]  /*10b0*/  USHF.R.U32.HI UR13, URZ, 0x1f, UR12 ;  /* 0x0000001f3f0d7899 */ /* 0x000fe2000801160c */
[----:B------:R-:W-:Y:S01]  /*10c0*/  IMAD R5, R9, 0x3c1, R0 ;  /* 0x000003c109057824 */ /* 0x000fe200078e0200 */
[----:B------:R-:W-:Y:S01]  /*10d0*/  UIADD3 UR14, UR4, 0x2, URZ ;  /* 0x00000002040e7890 */ /* 0x000fe2000fffe03f */
[----:B------:R-:W-:Y:S01]  /*10e0*/  LDS R19, [R4+0x1818] ;  /* 0x0018180004137984 */ /* 0x000fe20000000800 */
[----:B------:R-:W-:Y:S01]  /*10f0*/  ULEA.HI.SX32 UR13, UR12, UR13, 0x1b ;  /* 0x0000000d0c0d7291 */ /* 0x000fe2000f8fda3f */
[----:B------:R-:W-:Y:S01]  /*1100*/  MOV R10, UR9 ;  /* 0x00000009000a7c02 */ /* 0x000fe20008000f00 */
[----:B------:R-:W-:Y:S01]  /*1110*/  IMAD R5, R6, 0x168600, R5 ;  /* 0x0016860006057824 */ /* 0x000fe200078e0205 */
[----:B------:R-:W-:Y:S01]  /*1120*/  UIMAD.WIDE UR10, UR14, 0x2aaaaaab, URZ ;  /* 0x2aaaaaab0e0a78a5 */ /* 0x000fe2000f8e023f */
[----:B------:R-:W-:Y:S01]  /*1130*/  LDS R23, [R4+0x2828] ;  /* 0x0028280004177984 */ /* 0x000fe20000000800 */
[----:B------:R-:W-:Y:S01]  /*1140*/  UIMAD UR9, UR13, -0xc0, UR9 ;  /* 0xffffff400d0978a4 */ /* 0x000fe2000f8e0209 */
[--C-:B-1----:R-:W-:Y:S01]  /*1150*/  IMAD.WIDE R8, R5, 0x4, R2.reuse ;  /* 0x0000000405087825 */ /* 0x102fe200078e0202 */
[----:B------:R-:W-:Y:S01]  /*1160*/  USHF.R.U32.HI UR10, URZ, 0x1f, UR11 ;  /* 0x0000001f3f0a7899 */ /* 0x000fe2000801160b */
[----:B------:R-:W-:Y:S02]  /*1170*/  LDS R25, [R4+0x2c2c] ;  /* 0x002c2c0004197984 */ /* 0x000fe40000000800 */
[----:B------:R-:W-:Y:S01]  /*1180*/  IMAD.WIDE R6, R7, 0x4, R2 ;  /* 0x0000000407067825 */ /* 0x000fe200078e0202 */
[----:B------:R-:W-:Y:S01]  /*1190*/  MOV R5, UR9 ;  /* 0x0000000900057c02 */ /* 0x000fe20008000f00 */
[----:B------:R-:W-:Y:S01]  /*11a0*/  UIADD3 UR9, UR4, 0x4, URZ ;  /* 0x0000000404097890 */ /* 0x000fe2000fffe03f */
[----:B------:R-:W-:Y:S01]  /*11b0*/  LDS R27, [R4+0x3030] ;  /* 0x00303000041b7984 */ /* 0x000fe20000000800 */
[----:B------:R-:W-:-:S02]  /*11c0*/  ULEA.HI.SX32 UR12, UR11, UR10, 0x1b ;  /* 0x0000000a0b0c7291 */ /* 0x000fc4000f8fda3f */
[----:B------:R-:W-:Y:S01]  /*11d0*/  UIMAD.WIDE UR10, UR9, 0x2aaaaaab, URZ ;  /* 0x2aaaaaab090a78a5 */ /* 0x000fe2000f8e023f */
[----:B0-----:R0:W-:Y:S01]  /*11e0*/  @P5 STG.E desc[UR22][R6.64], R11 ;  /* 0x0000000b06005986 */ /* 0x0011e2000c101916 */
[----:B------:R-:W-:-:S03]  /*11f0*/  UIMAD UR15, UR12, -0xc0, UR14 ;  /* 0xffffff400c0f78a4 */ /* 0x000fc6000f8e020e */
[----:B------:R-:W1:Y:S01]  /*1200*/  LDS R11, [R4+0x1010] ;  /* 0x00101000040b7984 */ /* 0x000e620000000800 */
[----:B------:R-:W-:Y:S01]  /*1210*/  ISETP.LT.AND P5, PT, R10, 0x300, !P0 ;  /* 0x000003000a00780c */ /* 0x000fe200047a1270 */
[----:B------:R-:W-:Y:S01]  /*1220*/  IMAD.U32 R10, RZ, RZ, UR14 ;  /* 0x0000000eff0a7e24 */ /* 0x000fe2000f8e00ff */
[----:B------:R-:W-:Y:S01]  /*1230*/  UIADD3 UR17, UR4, 0x5, URZ ;  /* 0x0000000504117890 */ /* 0x000fe2000fffe03f */
[----:B------:R-:W-:Y:S01]  /*1240*/  MOV R12, UR13 ;  /* 0x0000000d000c7c02 */ /* 0x000fe20008000f00 */
[----:B------:R-:W-:Y:S01]  /*1250*/  UMOV UR14, UR11 ;  /* 0x0000000b000e7c82 */ /* 0x000fe20008000000 */
[----:B------:R-:W-:Y:S01]  /*1260*/  IMAD R5, R5, 0x3c1, R0 ;  /* 0x000003c105057824 */ /* 0x000fe200078e0200 */
[----:B------:R-:W-:Y:S01]  /*1270*/  UIADD3 UR16, UR4, 0x6, URZ ;  /* 0x0000000604107890 */ /* 0x000fe2000fffe03f */
[----:B0-----:R-:W-:Y:S01]  /*1280*/  MOV R7, UR15 ;  /* 0x0000000f00077c02 */ /* 0x001fe20008000f00 */
[----:B------:R-:W-:Y:S01]  /*1290*/  IMAD.U32 R6, RZ, RZ, UR12 ;  /* 0x0000000cff067e24 */ /* 0x000fe2000f8e00ff */
[----:B------:R-:W-:Y:S01]  /*12a0*/  USHF.R.U32.HI UR15, URZ, 0x1f, UR14 ;  /* 0x0000001f3f0f7899 */ /* 0x000fe2000801160e */
[----:B------:R-:W-:Y:S01]  /*12b0*/  LDS R29, [R4+0x3434] ;  /* 0x00343400041d7984 */ /* 0x000fe20000000800 */
[----:B------:R-:W-:-:S02]  /*12c0*/  UIMAD.WIDE UR12, UR17, 0x2aaaaaab, URZ ;  /* 0x2aaaaaab110c78a5 */ /* 0x000fc4000f8e023f */
[----:B------:R-:W-:Y:S01]  /*12d0*/  ULEA.HI.SX32 UR15, UR14, UR15, 0x1b ;  /* 0x0000000f0e0f7291 */ /* 0x000fe2000f8fda3f */
[----:B--2---:R0:W-:Y:S01]  /*12e0*/  @P6 STG.E desc[UR22][R8.64], R13 ;  /* 0x0000000d08006986 */ /* 0x0041e2000c101916 */
[----:B------:R-:W-:Y:S01]  /*12f0*/  ISETP.LT.AND P6, PT, R10, 0x300, !P0 ;  /* 0x000003000a00780c */ /* 0x000fe200047c1270 */
[----:B------:R-:W-:Y:S02]  /*1300*/  USHF.R.U32.HI UR12, URZ, 0x1f, UR13 ;  /* 0x0000001f3f0c7899 */ /* 0x000fe4000801160d */
[----:B------:R-:W2:Y:S01]  /*1310*/  LDS R13, [R4+0x1414] ;  /* 0x00141400040d7984 */ /* 0x000ea20000000800 */
[----:B------:R-:W-:Y:S01]  /*1320*/  MOV R10, UR9 ;  /* 0x00000009000a7c02 */ /* 0x000fe20008000f00 */
[----:B------:R-:W-:Y:S02]  /*1330*/  UIMAD UR9, UR15, -0xc0, UR9 ;  /* 0xffffff400f0978a4 */ /* 0x000fe4000f8e0209 */
[----:B------:R-:W-:Y:S01]  /*1340*/  UIADD3 UR20, UR4, 0x7, URZ ;  /* 0x0000000704147890 */ /* 0x000fe2000fffe03f */
[----:B------:R-:W-:Y:S01]  /*1350*/  LDS R31, [R4+0x3838] ;  /* 0x00383800041f7984 */ /* 0x000fe20000000800 */
[----:B0-----:R-:W-:-:S02]  /*1360*/  IMAD R9, R12, 0x168600, R5 ;  /* 0x001686000c097824 */ /* 0x001fc400078e0205 */
[----:B------:R-:W-:Y:S01]  /*1370*/  IMAD R5, R7, 0x3c1, R0 ;  /* 0x000003c107057824 */ /* 0x000fe200078e0200 */
[----:B------:R-:W-:-:S03]  /*1380*/  ULEA.HI.SX32 UR12, UR13, UR12, 0x1b ;  /* 0x0000000c0d0c7291 */ /* 0x000fc6000f8fda3f */
[----:B------:R-:W-:Y:S01]  /*1390*/  IMAD R5, R6, 0x168600, R5 ;  /* 0x0016860006057824 */ /* 0x000fe200078e0205 */
[----:B------:R-:W-:Y:S02]  /*13a0*/  UIMAD.WIDE UR10, UR16, 0x2aaaaaab, URZ ;  /* 0x2aaaaaab100a78a5 */ /* 0x000fe4000f8e023f */
[----:B------:R-:W-:Y:S01]  /*13b0*/  UIMAD UR10, UR12, -0xc0, UR17 ;  /* 0xffffff400c0a78a4 */ /* 0x000fe2000f8e0211 */
[--C-:B------:R-:W-:Y:S01]  /*13c0*/  IMAD.WIDE R6, R5, 0x4, R2.reuse ;  /* 0x0000000405067825 */ /* 0x100fe200078e0202 */
[----:B------:R-:W-:Y:S01]  /*13d0*/  MOV R5, UR9 ;  /* 0x0000000900057c02 */ /* 0x000fe20008000f00 */
[----:B------:R-:W-:Y:S01]  /*13e0*/  USHF.R.U32.HI UR9, URZ, 0x1f, UR11 ;  /* 0x0000001f3f097899 */ /* 0x000fe2000801160b */
[----:B------:R-:W-:Y:S01]  /*13f0*/  MOV R12, UR15 ;  /* 0x0000000f000c7c02 */ /* 0x000fe20008000f00 */
[----:B------:R-:W-:Y:S01]  /*1400*/  IMAD.WIDE R8, R9, 0x4, R2 ;  /* 0x0000000409087825 */ /* 0x000fe200078e0202 */
[----:B---3--:R0:W-:Y:S01]  /*1410*/  @P6 STG.E desc[UR22][R6.64], R15 ;  /* 0x0000000f06006986 */ /* 0x0081e2000c101916 */
[----:B------:R-:W-:Y:S01]  /*1420*/  ULEA.HI.SX32 UR14, UR11, UR9, 0x1b ;  /* 0x000000090b0e7291 */ /* 0x000fe2000f8fda3f */
[----:B------:R-:W-:Y:S01]  /*1430*/  ISETP.LT.AND P6, PT, R10, 0x300, !P0 ;  /* 0x000003000a00780c */ /* 0x000fe200047c1270 */
[----:B------:R-:W-:Y:S01]  /*1440*/  IMAD R5, R5, 0x3c1, R0 ;  /* 0x000003c105057824 */ /* 0x000fe200078e0200 */
[----:B----4-:R3:W-:Y:S01]  /*1450*/  @P5 STG.E desc[UR22][R8.64], R17 ;  /* 0x0000001108005986 */ /* 0x0107e2000c101916 */
[----:B------:R-:W-:Y:S01]  /*1460*/  UIMAD UR13, UR14, -0xc0, UR16 ;  /* 0xffffff400e0d78a4 */ /* 0x000fe2000f8e0210 */
[----:B------:R-:W-:Y:S01]  /*1470*/  IMAD.U32 R10, RZ, RZ, UR17 ;  /* 0x00000011ff0a7e24 */ /* 0x000fe2000f8e00ff */
[----:B0-----:R-:W-:Y:S01]  /*1480*/  MOV R15, UR10 ;  /* 0x0000000a000f7c02 */ /* 0x001fe20008000f00 */
[----:B------:R-:W-:-:S02]  /*1490*/  IMAD R7, R12, 0x168600, R5 ;  /* 0x001686000c077824 */ /* 0x000fc400078e0205 */
[----:B---3--:R-:W-:Y:S02]  /*14a0*/  IMAD.U32 R8, RZ, RZ, UR12 ;  /* 0x0000000cff087e24 */ /* 0x008fe4000f8e00ff */
[----:B------:R-:W-:Y:S01]  /*14b0*/  IMAD R5, R15, 0x3c1, R0 ;  /* 0x000003c10f057824 */ /* 0x000fe200078e0200 */
[----:B------:R-:W-:Y:S01]  /*14c0*/  UIMAD.WIDE UR10, UR8, 0x2aaaaaab, URZ ;  /* 0x2aaaaaab080a78a5 */ /* 0x000fe2000f8e023f */
[----:B------:R-:W-:Y:S01]  /*14d0*/  IMAD.WIDE R6, R7, 0x4, R2 ;  /* 0x0000000407067825 */ /* 0x000fe200078e0202 */
[----:B------:R-:W-:-:S03]  /*14e0*/  ISETP.LT.AND P5, PT, R10, 0x300, !P0 ;  /* 0x000003000a00780c */ /* 0x000fc600047a1270 */
[----:B------:R-:W-:Y:S01]  /*14f0*/  IMAD R9, R8, 0x168600, R5 ;  /* 0x0016860008097824 */ /* 0x000fe200078e0205 */
[----:B------:R-:W-:Y:S01]  /*1500*/  MOV R5, UR13 ;  /* 0x0000000d00057c02 */ /* 0x000fe20008000f00 */
[----:B------:R-:W-:Y:S01]  /*1510*/  UIMAD.WIDE UR12, UR7, 0x2aaaaaab, URZ ;  /* 0x2aaaaaab070c78a5 */ /* 0x000fe2000f8e023f */
[----:B------:R-:W-:Y:S01]  /*1520*/  MOV R10, UR16 ;  /* 0x00000010000a7c02 */ /* 0x000fe20008000f00 */
[----:B------:R-:W-:Y:S01]  /*1530*/  USHF.R.U32.HI UR10, URZ, 0x1f, UR11 ;  /* 0x0000001f3f0a7899 */ /* 0x000fe2000801160b */
[----:B-1----:R0:W-:Y:S01]  /*1540*/  @P6 STG.E desc[UR22][R6.64], R11 ;  /* 0x0000000b06006986 */ /* 0x0021e2000c101916 */
[----:B------:R-:W-:Y:S01]  /*1550*/  IMAD.U32 R12, RZ, RZ, UR14 ;  /* 0x0000000eff0c7e24 */ /* 0x000fe2000f8e00ff */
[----:B------:R-:W-:Y:S01]  /*1560*/  ISETP.LT.AND P6, PT, R10, 0x300, !P0 ;  /* 0x000003000a00780c */ /* 0x000fe200047c1270 */
[----:B------:R-:W-:Y:S01]  /*1570*/  IMAD R5, R5, 0x3c1, R0 ;  /* 0x000003c105057824 */ /* 0x000fe200078e0200 */
[----:B------:R-:W-:Y:S02]  /*1580*/  UIMAD.WIDE UR14, UR6, 0x2aaaaaab, URZ ;  /* 0x2aaaaaab060e78a5 */ /* 0x000fe4000f8e023f */
[----:B------:R-:W-:-:S02]  /*1590*/  USHF.R.U32.HI UR12, URZ, 0x1f, UR13 ;  /* 0x0000001f3f0c7899 */ /* 0x000fc4000801160d */
[----:B------:R-:W-:Y:S01]  /*15a0*/  ULEA.HI.SX32 UR10, UR11, UR10, 0x1b ;  /* 0x0000000a0b0a7291 */ /* 0x000fe2000f8fda3f */
[----:B------:R-:W-:Y:S01]  /*15b0*/  IMAD R5, R12, 0x168600, R5 ;  /* 0x001686000c057824 */ /* 0x000fe200078e0205 */
[----:B------:R-:W-:Y:S01]  /*15c0*/  UIMAD.WIDE UR16, UR5, 0x2aaaaaab, URZ ;  /* 0x2aaaaaab051078a5 */ /* 0x000fe2000f8e023f */
[--C-:B------:R-:W-:Y:S01]  /*15d0*/  IMAD.WIDE R8, R9, 0x4, R2.reuse ;  /* 0x0000000409087825 */ /* 0x100fe200078e0202 */
[----:B------:R-:W-:Y:S02]  /*15e0*/  USHF.R.U32.HI UR11, URZ, 0x1f, UR15 ;  /* 0x0000001f3f0b7899 */ /* 0x000fe4000801160f */
[----:B------:R-:W-:Y:S02]  /*15f0*/  UIMAD UR14, UR10, -0xc0, UR8 ;  /* 0xffffff400a0e78a4 */ /* 0x000fe4000f8e0208 */
[----:B------:R-:W-:Y:S01]  /*1600*/  ULEA.HI.SX32 UR12, UR13, UR12, 0x1b ;  /* 0x0000000c0d0c7291 */ /* 0x000fe2000f8fda3f */
[----:B0-----:R-:W-:Y:S01]  /*1610*/  IMAD.WIDE R6, R5, 0x4, R2 ;  /* 0x0000000405067825 */ /* 0x001fe200078e0202 */
[----:B------:R-:W-:-:S02]  /*1620*/  USHF.R.U32.HI UR8, URZ, 0x1f, UR17 ;  /* 0x0000001f3f087899 */ /* 0x000fc40008011611 */
[----:B------:R-:W-:Y:S01]  /*1630*/  ULEA.HI.SX32 UR11, UR15, UR11, 0x1b ;  /* 0x0000000b0f0b7291 */ /* 0x000fe2000f8fda3f */
[----:B--2---:R0:W-:Y:S01]  /*1640*/  @P5 STG.E desc[UR22][R8.64], R13 ;  /* 0x0000000d08005986 */ /* 0x0041e2000c101916 */
[----:B------:R-:W-:Y:S01]  /*1650*/  UIMAD UR7, UR12, -0xc0, UR7 ;  /* 0xffffff400c0778a4 */ /* 0x000fe2000f8e0207 */
[----:B------:R-:W-:Y:S01]  /*1660*/  MOV R5, UR20 ;  /* 0x0000001400057c02 */ /* 0x000fe20008000f00 */
[----:B------:R-:W-:Y:S01]  /*1670*/  UIADD3 UR9, UR4, 0xa, URZ ;  /* 0x0000000a04097890 */ /* 0x000fe2000fffe03f */
[----:B------:R1:W-:Y:S01]  /*1680*/  @P6 STG.E desc[UR22][R6.64], R19 ;  /* 0x0000001306006986 */ /* 0x0003e2000c101916 */
[----:B------:R-:W-:Y:S02]  /*1690*/  ULEA.HI.SX32 UR8, UR17, UR8, 0x1b ;  /* 0x0000000811087291 */ /* 0x000fe4000f8fda3f */
[----:B------:R-:W-:Y:S01]  /*16a0*/  UIMAD UR6, UR11, -0xc0, UR6 ;  /* 0xffffff400b0678a4 */ /* 0x000fe2000f8e0206 */
[----:B------:R-:W-:Y:S01]  /*16b0*/  ISETP.LT.AND P6, PT, R5, 0x300, !P0 ;  /* 0x000003000500780c */ /* 0x000fe200047c1270 */
[----:B------:R-:W-:Y:S01]  /*16c0*/  UIMAD.WIDE UR18, UR9, 0x2aaaaaab, URZ ;  /* 0x2aaaaaab091278a5 */ /* 0x000fe2000f8e023f */
[----:B------:R-:W2:Y:S01]  /*16d0*/  LDS R19, [R4+0x1c1c] ;  /* 0x001c1c0004137984 */ /* 0x000ea20000000800 */
[----:B0-----:R-:W-:Y:S01]  /*16e0*/  IMAD.U32 R9, RZ, RZ, UR14 ;  /* 0x0000000eff097e24 */ /* 0x001fe2000f8e00ff */
[----:B------:R-:W-:Y:S01]  /*16f0*/  UIMAD UR5, UR8, -0xc0, UR5 ;  /* 0xffffff40080578a4 */ /* 0x000fe2000f8e0205 */
[----:B-1----:R-:W-:-:S02]  /*1700*/  MOV R6, UR10 ;  /* 0x0000000a00067c02 */ /* 0x002fc40008000f00 */
[--C-:B------:R-:W-:Y:S01]  /*1710*/  IMAD R5, R9, 0x3c1, R0.reuse ;  /* 0x000003c109057824 */ /* 0x100fe200078e0200 */
[----:B------:R-:W-:Y:S01]  /*1720*/  MOV R7, UR7 ;  /* 0x0000000700077c02 */ /* 0x000fe20008000f00 */
[----:B------:R-:W-:Y:S01]  /*1730*/  USHF.R.U32.HI UR13, URZ, 0x1f, UR19 ;  /* 0x0000001f3f0d7899 */ /* 0x000fe20008011613 */
[----:B------:R-:W-:Y:S01]  /*1740*/  MOV R9, UR6 ;  /* 0x0000000600097c02 */ /* 0x000fe20008000f00 */
[----:B------:R-:W-:Y:S01]  /*1750*/  IMAD R5, R6, 0x168600, R5 ;  /* 0x0016860006057824 */ /* 0x000fe200078e0205 */
[----:B------:R-:W-:Y:S01]  /*1760*/  UIMAD.WIDE UR6, UR20, 0x2aaaaaab, URZ ;  /* 0x2aaaaaab140678a5 */ /* 0x000fe2000f8e023f */
[----:B------:R-:W-:Y:S02]  /*1770*/  IMAD.U32 R6, RZ, RZ, UR12 ;  /* 0x0000000cff067e24 */ /* 0x000fe4000f8e00ff */
[--C-:B------:R-:W-:Y:S01]  /*1780*/  IMAD R7, R7, 0x3c1, R0.reuse ;  /* 0x000003c107077824 */ /* 0x100fe200078e0200 */
[----:B------:R-:W-:Y:S01]  /*1790*/  ULEA.HI.SX32 UR13, UR19, UR13, 0x1b ;  /* 0x0000000d130d7291 */ /* 0x000fe2000f8fda3f */
[----:B------:R-:W-:Y:S01]  /*17a0*/  IMAD.U32 R11, RZ, RZ, UR5 ;  /* 0x00000005ff0b7e24 */ /* 0x000fe2000f8e00ff */
[----:B------:R-:W-:Y:S01]  /*17b0*/  USHF.R.U32.HI UR5, URZ, 0x1f, UR7 ;  /* 0x0000001f3f057899 */ /* 0x000fe20008011607 */
[----:B------:R-:W-:Y:S01]  /*17c0*/  IMAD R7, R6, 0x168600, R7 ;  /* 0x0016860006077824 */ /* 0x000fe200078e0207 */
[----:B------:R-:W-:Y:S01]  /*17d0*/  MOV R10, UR9 ;  /* 0x00000009000a7c02 */ /* 0x000fe20008000f00 */
[----:B------:R-:W-:Y:S01]  /*17e0*/  UIMAD UR9, UR13, -0xc0, UR9 ;  /* 0xffffff400d0978a4 */ /* 0x000fe2000f8e0209 */
[----:B------:R-:W-:Y:S01]  /*17f0*/  MOV R6, UR11 ;  /* 0x0000000b00067c02 */ /* 0x000fe20008000f00 */
[--C-:B------:R-:W-:Y:S01]  /*1800*/  IMAD R9, R9, 0x3c1, R0.reuse ;  /* 0x000003c109097824 */ /* 0x100fe200078e0200 */
[----:B------:R-:W-:Y:S01]  /*1810*/  ULEA.HI.SX32 UR5, UR7, UR5, 0x1b ;  /* 0x0000000507057291 */ /* 0x000fe2000f8fda3f */
[----:B------:R-:W-:-:S02]  /*1820*/  IMAD R11, R11, 0x3c1, R0 ;  /* 0x000003c10b0b7824 */ /* 0x000fc400078e0200 */
[----:B------:R-:W-:Y:S01]  /*1830*/  IMAD R9, R6, 0x168600, R9 ;  /* 0x0016860006097824 */ /* 0x000fe200078e0209 */
[----:B------:R-:W-:Y:S01]  /*1840*/  MOV R6, UR8 ;  /* 0x0000000800067c02 */ /* 0x000fe20008000f00 */
[----:B------:R-:W-:Y:S01]  /*1850*/  UIMAD UR20, UR5, -0xc0, UR20 ;  /* 0xffffff40051478a4 */ /* 0x000fe2000f8e0214 */
[----:B------:R-:W-:-:S03]  /*1860*/  MOV R13, UR9 ;  /* 0x00000009000d7c02 */ /* 0x000fc60008000f00 */
[----:B------:R-:W-:Y:S02]  /*1870*/  IMAD R11, R6, 0x168600, R11 ;  /* 0x00168600060b7824 */ /* 0x000fe400078e020b */
[----:B------:R-:W-:Y:S01]  /*1880*/  IMAD.U32 R6, RZ, RZ, UR13 ;  /* 0x0000000dff067e24 */ /* 0x000fe2000f8e00ff */
[----:B------:R-:W-:Y:S01]  /*1890*/  MOV R15, UR20 ;  /* 0x00000014000f7c02 */ /* 0x000fe20008000f00 */
[----:B------:R-:W-:Y:S01]  /*18a0*/  IMAD R13, R13, 0x3c1, R0 ;  /* 0x000003c10d0d7824 */ /* 0x000fe200078e0200 */
[----:B------:R-:W-:-:S03]  /*18b0*/  MOV R17, UR5 ;  /* 0x0000000500117c02 */ /* 0x000fc60008000f00 */
[----:B------:R-:W-:Y:S02]  /*18c0*/  IMAD R13, R6, 0x168600, R13 ;  /* 0x00168600060d7824 */ /* 0x000fe400078e020d */
[----:B------:R-:W-:Y:S01]  /*18d0*/  IMAD R6, R15, 0x3c1, R0 ;  /* 0x000003c10f067824 */ /* 0x000fe200078e0200 */
[----:B------:R-:W-:-:S03]  /*18e0*/  UIADD3 UR5, UR4, 0x8, URZ ;  /* 0x0000000804057890 */ /* 0x000fc6000fffe03f */
[----:B------:R-:W-:Y:S01]  /*18f0*/  IMAD R15, R17, 0x168600, R6 ;  /* 0x00168600110f7824 */ /* 0x000fe200078e0206 */
[----:B------:R-:W-:-:S03]  /*1900*/  UIMAD.WIDE UR6, UR5, 0x2aaaaaab, URZ ;  /* 0x2aaaaaab050678a5 */ /* 0x000fc6000f8e023f */
[----:B------:R-:W-:Y:S01]  /*1910*/  IMAD.WIDE R14, R15, 0x4, R2 ;  /* 0x000000040f0e7825 */ /* 0x000fe200078e0202 */
[----:B------:R-:W-:-:S04]  /*1920*/  USHF.R.U32.HI UR6, URZ, 0x1f, UR7 ;  /* 0x0000001f3f067899 */ /* 0x000fc80008011607 */
[----:B--2---:R0:W-:Y:S04]  /*1930*/  @P6 STG.E desc[UR22][R14.64], R19 ;  /* 0x000000130e006986 */ /* 0x0041e8000c101916 */
[----:B------:R-:W1:Y:S01]  /*1940*/  LDS R19, [R4+0x2020] ;  /* 0x0020200004137984 */ /* 0x000e620000000800 */
[----:B------:R-:W-:Y:S01]  /*1950*/  ULEA.HI.SX32 UR6, UR7, UR6, 0x1b ;  /* 0x0000000607067291 */ /* 0x000fe2000f8fda3f */
[----:B------:R-:W-:-:S03]  /*1960*/  MOV R6, UR5 ;  /* 0x0000000500067c02 */ /* 0x000fc60008000f00 */
[----:B------:R-:W-:Y:S02]  /*1970*/  UIMAD UR5, UR6, -0xc0, UR5 ;  /* 0xffffff40060578a4 */ /* 0x000fe4000f8e0205 */
[----:B------:R-:W-:-:S04]  /*1980*/  MOV R21, UR6 ;  /* 0x0000000600157c02 */ /* 0x000fc80008000f00 */
[----:B------:R-:W-:Y:S01]  /*1990*/  IMAD.U32 R17, RZ, RZ, UR5 ;  /* 0x00000005ff117e24 */ /* 0x000fe2000f8e00ff */
[----:B------:R-:W-:-:S04]  /*19a0*/  UIADD3 UR5, UR4, 0x9, URZ ;  /* 0x0000000904057890 */ /* 0x000fc8000fffe03f */
[----:B------:R-:W-:Y:S01]  /*19b0*/  UIMAD.WIDE UR6, UR5, 0x2aaaaaab, URZ ;  /* 0x2aaaaaab050678a5 */ /* 0x000fe2000f8e023f */
[----:B------:R-:W-:Y:S01]  /*19c0*/  ISETP.LT.AND P6, PT, R6, 0x300, !P0 ;  /* 0x000003000600780c */ /* 0x000fe200047c1270 */
[----:B------:R-:W-:Y:S02]  /*19d0*/  IMAD R6, R17, 0x3c1, R0 ;  /* 0x000003c111067824 */ /* 0x000fe400078e0200 */
[----:B------:R-:W-:Y:S02]  /*19e0*/  USHF.R.U32.HI UR6, URZ, 0x1f, UR7 ;  /* 0x0000001f3f067899 */ /* 0x000fe40008011607 */
[----:B------:R-:W-:Y:S02]  /*19f0*/  IMAD R17, R21, 0x168600, R6 ;  /* 0x0016860015117824 */ /* 0x000fe400078e0206 */
[----:B------:R-:W-:Y:S01]  /*1a00*/  ULEA.HI.SX32 UR6, UR7, UR6, 0x1b ;  /* 0x0000000607067291 */ /* 0x000fe2000f8fda3f */
[----:B------:R-:W-:-:S03]  /*1a10*/  MOV R6, UR5 ;  /* 0x0000000500067c02 */ /* 0x000fc60008000f00 */
[----:B------:R-:W-:Y:S01]  /*1a20*/  UIMAD UR5, UR6, -0xc0, UR5 ;  /* 0xffffff40060578a4 */ /* 0x000fe2000f8e0205 */
[----:B0-----:R-:W-:-:S05]  /*1a30*/  IMAD.WIDE R14, R17, 0x4, R2 ;  /* 0x00000004110e7825 */ /* 0x001fca00078e0202 */
[----:B------:R-:W-:Y:S01]  /*1a40*/  MOV R17, UR5 ;  /* 0x0000000500117c02 */ /* 0x000fe20008000f00 */
[----:B------:R-:W-:Y:S01]  /*1a50*/  IMAD.U32 R21, RZ, RZ, UR6 ;  /* 0x00000006ff157e24 */ /* 0x000fe2000f8e00ff */
[----:B-1----:R0:W-:Y:S01]  /*1a60*/  @P6 STG.E desc[UR22][R14.64], R19 ;  /* 0x000000130e006986 */ /* 0x0021e2000c101916 */
[----:B------:R-:W-:Y:S02]  /*1a70*/  ISETP.LT.AND P6, PT, R6, 0x300, !P0 ;  /* 0x000003000600780c */ /* 0x000fe400047c1270 */
[----:B------:R-:W-:-:S04]  /*1a80*/  IMAD R6, R17, 0x3c1, R0 ;  /* 0x000003c111067824 */ /* 0x000fc800078e0200 */
[----:B------:R-:W-:Y:S02]  /*1a90*/  IMAD R17, R21, 0x168600, R6 ;  /* 0x0016860015117824 */ /* 0x000fe400078e0206 */
[----:B------:R-:W1:Y:S01]  /*1aa0*/  LDS R21, [R4+0x2424] ;  /* 0x0024240004157984 */ /* 0x000e620000000800 */
[----:B------:R-:W-:-:S04]  /*1ab0*/  UIADD3 UR6, UR4, 0xf, URZ ;  /* 0x0000000f04067890 */ /* 0x000fc8000fffe03f */
[----:B------:R-:W-:-:S04]  /*1ac0*/  UIMAD.WIDE UR4, UR6, 0x2aaaaaab, URZ ;  /* 0x2aaaaaab060478a5 */ /* 0x000fc8000f8e023f */
[----:B------:R-:W-:Y:S01]  /*1ad0*/  USHF.R.U32.HI UR4, URZ, 0x1f, UR5 ;  /* 0x0000001f3f047899 */ /* 0x000fe20008011605 */
[----:B------:R-:W-:-:S03]  /*1ae0*/  MOV R6, UR6 ;  /* 0x0000000600067c02 */ /* 0x000fc60008000f00 */
[----:B------:R-:W-:-:S04]  /*1af0*/  ULEA.HI.SX32 UR4, UR5, UR4, 0x1b ;  /* 0x0000000405047291 */ /* 0x000fc8000f8fda3f */
[----:B------:R-:W-:Y:S01]  /*1b00*/  UIMAD UR6, UR4, -0xc0, UR6 ;  /* 0xffffff40040678a4 */ /* 0x000fe2000f8e0206 */
[----:B------:R-:W-:-:S05]  /*1b10*/  ISETP.LT.AND P5, PT, R10, 0x300, !P0 ;  /* 0x000003000a00780c */ /* 0x000fca00047a1270 */
[----:B0-----:R-:W-:Y:S02]  /*1b20*/  MOV R15, UR6 ;  /* 0x00000006000f7c02 */ /* 0x001fe40008000f00 */
[----:B------:R-:W-:Y:S01]  /*1b30*/  ISETP.LT.AND P0, PT, R6, 0x300, !P0 ;  /* 0x000003000600780c */ /* 0x000fe20004701270 */
[----:B------:R-:W-:-:S04]  /*1b40*/  IMAD.WIDE R12, R13, 0x4, R2 ;  /* 0x000000040d0c7825 */ /* 0x000fc800078e0202 */
[----:B------:R-:W-:Y:S02]  /*1b50*/  IMAD R0, R15, 0x3c1, R0 ;  /* 0x000003c10f007824 */ /* 0x000fe400078e0200 */
[----:B------:R-:W-:-:S04]  /*1b60*/  IMAD.WIDE R14, R17, 0x4, R2 ;  /* 0x00000004110e7825 */ /* 0x000fc800078e0202 */
[----:B------:R-:W-:-:S04]  /*1b70*/  IMAD.WIDE R10, R11, 0x4, R2 ;  /* 0x000000040b0a7825 */ /* 0x000fc800078e0202 */
[--C-:B------:R-:W-:Y:S01]  /*1b80*/  IMAD.WIDE R8, R9, 0x4, R2.reuse ;  /* 0x0000000409087825 */ /* 0x100fe200078e0202 */
[----:B-1----:R0:W-:Y:S03]  /*1b90*/  @P6 STG.E desc[UR22][R14.64], R21 ;  /* 0x000000150e006986 */ /* 0x0021e6000c101916 */
[--C-:B------:R-:W-:Y:S01]  /*1ba0*/  IMAD.WIDE R6, R7, 0x4, R2.reuse ;  /* 0x0000000407067825 */ /* 0x100fe200078e0202 */
[----:B------:R0:W-:Y:S03]  /*1bb0*/  @P5 STG.E desc[UR22][R12.64], R23 ;  /* 0x000000170c005986 */ /* 0x0001e6000c101916 */
[----:B------:R-:W-:Y:S01]  /*1bc0*/  IMAD.WIDE R16, R5, 0x4, R2 ;  /* 0x0000000405107825 */ /* 0x000fe200078e0202 */
[----:B------:R0:W-:Y:S01]  /*1bd0*/  @P4 STG.E desc[UR22][R10.64], R25 ;  /* 0x000000190a004986 */ /* 0x0001e2000c101916 */
[----:B------:R-:W-:-:S03]  /*1be0*/  MOV R19, UR4 ;  /* 0x0000000400137c02 */ /* 0x000fc60008000f00 */
[----:B------:R0:W-:Y:S04]  /*1bf0*/  @P3 STG.E desc[UR22][R8.64], R27 ;  /* 0x0000001b08003986 */ /* 0x0001e8000c101916 */
[----:B------:R0:W-:Y:S01]  /*1c00*/  @P2 STG.E desc[UR22][R6.64], R29 ;  /* 0x0000001d06002986 */ /* 0x0001e2000c101916 */
[----:B------:R-:W-:-:S03]  /*1c10*/  IMAD R19, R19, 0x168600, R0 ;  /* 0x0016860013137824 */ /* 0x000fc600078e0200 */
[----:B------:R0:W-:Y:S02]  /*1c20*/  @P1 STG.E desc[UR22][R16.64], R31 ;  /* 0x0000001f10001986 */ /* 0x0001e4000c101916 */
[----:B0-----:R-:W-:Y:S05]  /*1c30*/  @!P0 EXIT ;  /* 0x000000000000894d */ /* 0x001fea0003800000 */
[----:B------:R-:W0:Y:S01]  /*1c40*/  LDS R5, [R4+0x3c3c] ;  /* 0x003c3c0004057984 */ /* 0x000e220000000800 */
[----:B------:R-:W-:-:S05]  /*1c50*/  IMAD.WIDE R2, R19, 0x4, R2 ;  /* 0x0000000413027825 */ /* 0x000fca00078e0202 */
[----:B0-----:R-:W-:Y:S01]  /*1c60*/  STG.E desc[UR22][R2.64], R5 ;  /* 0x0000000502007986 */ /* 0x001fe2000c101916 */
[----:B------:R-:W-:Y:S05]  /*1c70*/  EXIT ;  /* 0x000000000000794d */ /* 0x000fea0003800000 */
.L_x_0:
[----:B------:R-:W-:-:S00]  /*1c80*/  BRA `(.L_x_0) ;  /* 0xfffffffc00fc7947 */ /* 0x000fc0000383ffff */
[----:B------:R-:W-:-:S00]  /*1c90*/  NOP ;  /* 0x0000000000007918 */ /* 0x000fc00000000000 */
        /* <DEDUP_REMOVED lines=14> */
.L_x_1:


//--------------------- .nv.global.init           --------------------------
	.section	.nv.global.init,"aw",@progbits
.nv.global.init:
	.type		_$_str,@object
	.size		_$_str,(_$_str_$_2 - _$_str)
_$_str:
        /*0000*/ 	.byte	0x5f, 0x5f, 0x43, 0x55, 0x44, 0x41, 0x5f, 0x46, 0x54, 0x5a, 0x00
	.type		_$_str_$_2,@object
	.size		_$_str_$_2,(.L_1 - _$_str_$_2)
_$_str_$_2:
        /*000b*/ 	.byte	0x5f, 0x5f, 0x43, 0x55, 0x44, 0x41, 0x5f, 0x50, 0x52, 0x45, 0x43, 0x5f, 0x53, 0x51, 0x52, 0x54
        /*001b*/ 	.byte	0x00
.L_1:


//--------------------- .nv.shared.triton_poi_fused__native_batch_norm_legit_no_training_relu_9 --------------------------
	.section	.nv.shared.triton_poi_fused__native_batch_norm_legit_no_training_relu_9,"aw",@nobits
	.sectionflags	@""
	.align	16
	.zero		1024


//--------------------- .nv.constant0.triton_poi_fused__native_batch_norm_legit_no_training_relu_9 --------------------------
	.section	.nv.constant0.triton_poi_fused__native_batch_norm_legit_no_training_relu_9,"a",@progbits
	.sectionflags	@""
	.align	4
.nv.constant0.triton_poi_fused__native_batch_norm_legit_no_training_relu_9:
	.zero		584
